	.target	sm_90a

	.elftype	@"ET_EXEC"


//--------------------- .note.nv.tkinfo           --------------------------
	.section	.note.nv.tkinfo,"",@"SHT_NOTE"
	.sectionflags	@"SHF_NOTE_NV_TKINFO"
	.tkinfo
        /*0018*/ 	.word	0x00000002
        /*0030*/ 	.string	""
        /*0030*/ 	.string	"ptxas"
        /*0030*/ 	.string	"Cuda compilation tools, release 13.0, V13.0.88"
        /*0030*/ 	.string	"Build cuda_13.0.r13.0/compiler.36424714_0"
        /*0030*/ 	.string	"-arch sm_90a -m 64 "



//--------------------- .note.nv.cuinfo           --------------------------
	.section	.note.nv.cuinfo,"",@"SHT_NOTE"
	.sectionflags	@"SHF_NOTE_NV_CUINFO"
        /*0018*/ 	.short	0x0002
        /*001a*/ 	.short	0x005a
        /*001c*/ 	.short	0x0082
	.zero		2


//--------------------- .nv.info                  --------------------------
	.section	.nv.info,"",@"SHT_CUDA_INFO"
	.align	4


	//----- nvinfo : EIATTR_REGCOUNT
	.align		4
        /*0000*/ 	.byte	0x04, 0x2f
        /*0002*/ 	.short	(.L_15 - .L_14)
	.align		4
.L_14:
        /*0004*/ 	.word	index@(_ZN7cutlass13device_kernelINS_4gemm6kernel13GemmUniversalIN4cute5tupleIJiiiiEEENS1_10collective13CollectiveMmaINS1_34MainloopSm90TmaGmmaWarpSpecializedILi28ENS5_IJNS4_1CILi2EEENSA_ILi1EEESC_EEENS1_35KernelTmaWarpSpecializedCooperativeEEENS5_IJNSA_ILi192EEENSA_ILi64EEENSA_ILi16EEEEEENS_6half_tENS5_IJlSC_lEEESK_SL_NS4_8TiledMMAINS4_8MMA_AtomIJNS4_4SM904GMMA25MMA_64x64x16_F32F16F16_SSILNSP_5MajorE0ELSR_0ELNSP_7ScaleInE1ELSS_1EEEEEENS4_6LayoutISD_NS5_IJSC_NSA_ILi0EEESW_EEEEENS5_IJNS4_10UnderscoreESZ_SZ_EEEEENS4_13SM90_TMA_LOADENS4_14ComposedLayoutINS4_7SwizzleILi1ELi4ELi3EEENS4_18smem_ptr_flag_bitsILi16EEENSV_INS5_IJNSA_ILi8EEESI_EEENS5_IJSI_SC_EEEEEEEvNS4_8identityENS4_23SM90_TMA_LOAD_MULTICASTES1C_vS1D_EENS_8epilogue10collective6detail29Sm90TmaWarpSpecializedAdapterINS1H_15DefaultEpilogueISK_SL_SL_NS1G_6thread17LinearCombinationISK_Li1EffLNS1L_9ScaleType4KindE0ELNS_15FloatRoundStyleE2ESK_EENS1_15EpilogueDefaultEEEEEvvEEEEvNT_6ParamsE)
        /*0008*/ 	.word	0x000000a8


	//----- nvinfo : EIATTR_FRAME_SIZE
	.align		4
.L_15:
        /*000c*/ 	.byte	0x04, 0x11
        /*000e*/ 	.short	(.L_17 - .L_16)
	.align		4
.L_16:
        /*0010*/ 	.word	index@(_ZN7cutlass13device_kernelINS_4gemm6kernel13GemmUniversalIN4cute5tupleIJiiiiEEENS1_10collective13CollectiveMmaINS1_34MainloopSm90TmaGmmaWarpSpecializedILi28ENS5_IJNS4_1CILi2EEENSA_ILi1EEESC_EEENS1_35KernelTmaWarpSpecializedCooperativeEEENS5_IJNSA_ILi192EEENSA_ILi64EEENSA_ILi16EEEEEENS_6half_tENS5_IJlSC_lEEESK_SL_NS4_8TiledMMAINS4_8MMA_AtomIJNS4_4SM904GMMA25MMA_64x64x16_F32F16F16_SSILNSP_5MajorE0ELSR_0ELNSP_7ScaleInE1ELSS_1EEEEEENS4_6LayoutISD_NS5_IJSC_NSA_ILi0EEESW_EEEEENS5_IJNS4_10UnderscoreESZ_SZ_EEEEENS4_13SM90_TMA_LOADENS4_14ComposedLayoutINS4_7SwizzleILi1ELi4ELi3EEENS4_18smem_ptr_flag_bitsILi16EEENSV_INS5_IJNSA_ILi8EEESI_EEENS5_IJSI_SC_EEEEEEEvNS4_8identityENS4_23SM90_TMA_LOAD_MULTICASTES1C_vS1D_EENS_8epilogue10collective6detail29Sm90TmaWarpSpecializedAdapterINS1H_15DefaultEpilogueISK_SL_SL_NS1G_6thread17LinearCombinationISK_Li1EffLNS1L_9ScaleType4KindE0ELNS_15FloatRoundStyleE2ESK_EENS1_15EpilogueDefaultEEEEEvvEEEEvNT_6ParamsE)
        /*0014*/ 	.word	0x00000000


	//----- nvinfo : EIATTR_MIN_STACK_SIZE
	.align		4
.L_17:
        /*0018*/ 	.byte	0x04, 0x12
        /*001a*/ 	.short	(.L_19 - .L_18)
	.align		4
.L_18:
        /*001c*/ 	.word	index@(_ZN7cutlass13device_kernelINS_4gemm6kernel13GemmUniversalIN4cute5tupleIJiiiiEEENS1_10collective13CollectiveMmaINS1_34MainloopSm90TmaGmmaWarpSpecializedILi28ENS5_IJNS4_1CILi2EEENSA_ILi1EEESC_EEENS1_35KernelTmaWarpSpecializedCooperativeEEENS5_IJNSA_ILi192EEENSA_ILi64EEENSA_ILi16EEEEEENS_6half_tENS5_IJlSC_lEEESK_SL_NS4_8TiledMMAINS4_8MMA_AtomIJNS4_4SM904GMMA25MMA_64x64x16_F32F16F16_SSILNSP_5MajorE0ELSR_0ELNSP_7ScaleInE1ELSS_1EEEEEENS4_6LayoutISD_NS5_IJSC_NSA_ILi0EEESW_EEEEENS5_IJNS4_10UnderscoreESZ_SZ_EEEEENS4_13SM90_TMA_LOADENS4_14ComposedLayoutINS4_7SwizzleILi1ELi4ELi3EEENS4_18smem_ptr_flag_bitsILi16EEENSV_INS5_IJNSA_ILi8EEESI_EEENS5_IJSI_SC_EEEEEEEvNS4_8identityENS4_23SM90_TMA_LOAD_MULTICASTES1C_vS1D_EENS_8epilogue10collective6detail29Sm90TmaWarpSpecializedAdapterINS1H_15DefaultEpilogueISK_SL_SL_NS1G_6thread17LinearCombinationISK_Li1EffLNS1L_9ScaleType4KindE0ELNS_15FloatRoundStyleE2ESK_EENS1_15EpilogueDefaultEEEEEvvEEEEvNT_6ParamsE)
        /*0020*/ 	.word	0x00000000
.L_19:


//--------------------- .nv.compat                --------------------------
	.section	.nv.compat,"",@"SHT_CUDA_COMPAT_INFO"
	.align	4
        /*0000*/ 	.byte	0x02, 0x09, 0x01, 0x00, 0x02, 0x02, 0x04, 0x00, 0x02, 0x05, 0x05, 0x00, 0x03, 0x07, 0x01, 0x01
        /*0010*/ 	.byte	0x02, 0x03, 0x01, 0x00, 0x02, 0x06, 0x01, 0x00, 0x04, 0x0b, 0x08, 0x00, 0x00, 0x00, 0x00, 0x00
        /*0020*/ 	.byte	0x00, 0x00, 0x00, 0x00


//--------------------- .nv.info._ZN7cutlass13device_kernelINS_4gemm6kernel13GemmUniversalIN4cute5tupleIJiiiiEEENS1_10collective13CollectiveMmaINS1_34MainloopSm90TmaGmmaWarpSpecializedILi28ENS5_IJNS4_1CILi2EEENSA_ILi1EEESC_EEENS1_35KernelTmaWarpSpecializedCooperativeEEENS5_IJNSA_ILi192EEENSA_ILi64EEENSA_ILi16EEEEEENS_6half_tENS5_IJlSC_lEEESK_SL_NS4_8TiledMMAINS4_8MMA_AtomIJNS4_4SM904GMMA25MMA_64x64x16_F32F16F16_SSILNSP_5MajorE0ELSR_0ELNSP_7ScaleInE1ELSS_1EEEEEENS4_6LayoutISD_NS5_IJSC_NSA_ILi0EEESW_EEEEENS5_IJNS4_10UnderscoreESZ_SZ_EEEEENS4_13SM90_TMA_LOADENS4_14ComposedLayoutINS4_7SwizzleILi1ELi4ELi3EEENS4_18smem_ptr_flag_bitsILi16EEENSV_INS5_IJNSA_ILi8EEESI_EEENS5_IJSI_SC_EEEEEEEvNS4_8identityENS4_23SM90_TMA_LOAD_MULTICASTES1C_vS1D_EENS_8epilogue10collective6detail29Sm90TmaWarpSpecializedAdapterINS1H_15DefaultEpilogueISK_SL_SL_NS1G_6thread17LinearCombinationISK_Li1EffLNS1L_9ScaleType4KindE0ELNS_15FloatRoundStyleE2ESK_EENS1_15EpilogueDefaultEEEEEvvEEEEvNT_6ParamsE --------------------------
	.section	.nv.info._ZN7cutlass13device_kernelINS_4gemm6kernel13GemmUniversalIN4cute5tupleIJiiiiEEENS1_10collective13CollectiveMmaINS1_34MainloopSm90TmaGmmaWarpSpecializedILi28ENS5_IJNS4_1CILi2EEENSA_ILi1EEESC_EEENS1_35KernelTmaWarpSpecializedCooperativeEEENS5_IJNSA_ILi192EEENSA_ILi64EEENSA_ILi16EEEEEENS_6half_tENS5_IJlSC_lEEESK_SL_NS4_8TiledMMAINS4_8MMA_AtomIJNS4_4SM904GMMA25MMA_64x64x16_F32F16F16_SSILNSP_5MajorE0ELSR_0ELNSP_7ScaleInE1ELSS_1EEEEEENS4_6LayoutISD_NS5_IJSC_NSA_ILi0EEESW_EEEEENS5_IJNS4_10UnderscoreESZ_SZ_EEEEENS4_13SM90_TMA_LOADENS4_14ComposedLayoutINS4_7SwizzleILi1ELi4ELi3EEENS4_18smem_ptr_flag_bitsILi16EEENSV_INS5_IJNSA_ILi8EEESI_EEENS5_IJSI_SC_EEEEEEEvNS4_8identityENS4_23SM90_TMA_LOAD_MULTICASTES1C_vS1D_EENS_8epilogue10collective6detail29Sm90TmaWarpSpecializedAdapterINS1H_15DefaultEpilogueISK_SL_SL_NS1G_6thread17LinearCombinationISK_Li1EffLNS1L_9ScaleType4KindE0ELNS_15FloatRoundStyleE2ESK_EENS1_15EpilogueDefaultEEEEEvvEEEEvNT_6ParamsE,"",@"SHT_CUDA_INFO"
	.sectionflags	@""
	.align	4


	//----- nvinfo : EIATTR_CUDA_API_VERSION
	.align		4
        /*0000*/ 	.byte	0x04, 0x37
        /*0002*/ 	.short	(.L_21 - .L_20)
.L_20:
        /*0004*/ 	.word	0x00000082


	//----- nvinfo : EIATTR_KPARAM_INFO
	.align		4
.L_21:
        /*0008*/ 	.byte	0x04, 0x17
        /*000a*/ 	.short	(.L_23 - .L_22)
.L_22:
        /*000c*/ 	.word	0x00000000
        /*0010*/ 	.short	0x0000
        /*0012*/ 	.short	0x0070
        /*0014*/ 	.byte	0x00, 0xf0, 0x01, 0x10


	//----- nvinfo : EIATTR_SPARSE_MMA_MASK
	.align		4
.L_23:
        /*0018*/ 	.byte	0x03, 0x50
        /*001a*/ 	.short	0x0000


	//----- nvinfo : EIATTR_MAXREG_COUNT
	.align		4
        /*001c*/ 	.byte	0x03, 0x1b
        /*001e*/ 	.short	0x00a8


	//----- nvinfo : EIATTR_NUM_BARRIERS
	.align		4
        /*0020*/ 	.byte	0x02, 0x4c
        /*0022*/ 	.byte	0x01
	.zero		1


	//----- nvinfo : EIATTR_EXTERNS
	.align		4
        /*0024*/ 	.byte	0x04, 0x0f
        /*0026*/ 	.short	(.L_25 - .L_24)


	//   ....[0]....
	.align		4
.L_24:
        /*0028*/ 	.word	index@(__assertfail)


	//----- nvinfo : EIATTR_MERCURY_ISA_VERSION
	.align		4
.L_25:
        /*002c*/ 	.byte	0x03, 0x5f
        /*002e*/ 	.short	0x0101


	//----- nvinfo : EIATTR_INT_WARP_WIDE_INSTR_OFFSETS
	.align		4
        /*0030*/ 	.byte	0x04, 0x31
        /*0032*/ 	.short	(.L_27 - .L_26)


	//   ....[0]....
.L_26:
        /*0034*/ 	.word	0x000007c0


	//   ....[1]....
        /*0038*/ 	.word	0x000007f0


	//   ....[2]....
        /*003c*/ 	.word	0x000009b0


	//   ....[3]....
        /*0040*/ 	.word	0x00001f90


	//----- nvinfo : EIATTR_COOP_GROUP_MASK_REGIDS
	.align		4
.L_27:
        /*0044*/ 	.byte	0x04, 0x29
        /*0046*/ 	.short	(.L_29 - .L_28)


	//   ....[0]....
.L_28:
        /*0048*/ 	.word	0xffffffff


	//   ....[1]....
        /*004c*/ 	.word	0xffffffff


	//   ....[2]....
        /*0050*/ 	.word	0xffffffff


	//   ....[3]....
        /*0054*/ 	.word	0xffffffff


	//   ....[4]....
        /*0058*/ 	.word	0xffffffff


	//   ....[5]....
        /*005c*/ 	.word	0xffffffff


	//----- nvinfo : EIATTR_COOP_GROUP_INSTR_OFFSETS
	.align		4
.L_29:
        /*0060*/ 	.byte	0x04, 0x28
        /*0062*/ 	.short	(.L_31 - .L_30)


	//   ....[0]....
.L_30:
        /*0064*/ 	.word	0x00000060


	//   ....[1]....
        /*0068*/ 	.word	0x00000070


	//   ....[2]....
        /*006c*/ 	.word	0x00000130


	//   ....[3]....
        /*0070*/ 	.word	0x00000600


	//   ....[4]....
        /*0074*/ 	.word	0x00000b30


	//   ....[5]....
        /*0078*/ 	.word	0x000017d0


	//----- nvinfo : EIATTR_REG_RECONFIG
	.align		4
.L_31:
        /*007c*/ 	.byte	0x01, 0x54
	.zero		2


	//----- nvinfo : EIATTR_SYSCALL_OFFSETS
	.align		4
        /*0080*/ 	.byte	0x04, 0x46
        /*0082*/ 	.short	(.L_33 - .L_32)


	//   ....[0]....
.L_32:
        /*0084*/ 	.word	0x000019c0


	//----- nvinfo : EIATTR_MBARRIER_INSTR_OFFSETS
	.align		4
.L_33:
        /*0088*/ 	.byte	0x04, 0x39
        /*008a*/ 	.short	(.L_35 - .L_34)


	//   ....[0]....
.L_34:
        /*008c*/ 	.word	0x00000250
        /*0090*/ 	.word	0x000000ff
        /*0094*/ 	.word	0x00000000
        /*0098*/ 	.short	0x0100
        /*009a*/ 	.byte	0x08
	.zero		1


	//   ....[1]....
        /*009c*/ 	.word	0x00000260
        /*00a0*/ 	.word	0x000000ff
        /*00a4*/ 	.word	0x000000e0
        /*00a8*/ 	.short	0x0100
        /*00aa*/ 	.byte	0x08
	.zero		1


	//   ....[2]....
        /*00ac*/ 	.word	0x00000270
        /*00b0*/ 	.word	0x000000ff
        /*00b4*/ 	.word	0x00000008
        /*00b8*/ 	.short	0x0100
        /*00ba*/ 	.byte	0x08
	.zero		1


	//   ....[3]....
        /*00bc*/ 	.word	0x00000280
        /*00c0*/ 	.word	0x000000ff
        /*00c4*/ 	.word	0x000000e8
        /*00c8*/ 	.short	0x0100
        /*00ca*/ 	.byte	0x08
	.zero		1


	//   ....[4]....
        /*00cc*/ 	.word	0x00000290
        /*00d0*/ 	.word	0x000000ff
        /*00d4*/ 	.word	0x00000010
        /*00d8*/ 	.short	0x0100
        /*00da*/ 	.byte	0x08
	.zero		1


	//   ....[5]....
        /*00dc*/ 	.word	0x000002a0
        /*00e0*/ 	.word	0x000000ff
        /*00e4*/ 	.word	0x000000f0
        /*00e8*/ 	.short	0x0100
        /*00ea*/ 	.byte	0x08
	.zero		1


	//   ....[6]....
        /*00ec*/ 	.word	0x000002b0
        /*00f0*/ 	.word	0x000000ff
        /*00f4*/ 	.word	0x00000018
        /*00f8*/ 	.short	0x0100
        /*00fa*/ 	.byte	0x08
	.zero		1


	//   ....[7]....
        /*00fc*/ 	.word	0x000002c0
        /*0100*/ 	.word	0x000000ff
        /*0104*/ 	.word	0x000000f8
        /*0108*/ 	.short	0x0100
        /*010a*/ 	.byte	0x08
	.zero		1


	//   ....[8]....
        /*010c*/ 	.word	0x000002d0
        /*0110*/ 	.word	0x000000ff
        /*0114*/ 	.word	0x00000020
        /*0118*/ 	.short	0x0100
        /*011a*/ 	.byte	0x08
	.zero		1


	//   ....[9]....
        /*011c*/ 	.word	0x000002e0
        /*0120*/ 	.word	0x000000ff
        /*0124*/ 	.word	0x00000100
        /*0128*/ 	.short	0x0100
        /*012a*/ 	.byte	0x08
	.zero		1


	//   ....[10]....
        /*012c*/ 	.word	0x000002f0
        /*0130*/ 	.word	0x000000ff
        /*0134*/ 	.word	0x00000028
        /*0138*/ 	.short	0x0100
        /*013a*/ 	.byte	0x08
	.zero		1


	//   ....[11]....
        /*013c*/ 	.word	0x00000300
        /*0140*/ 	.word	0x000000ff
        /*0144*/ 	.word	0x00000108
        /*0148*/ 	.short	0x0100
        /*014a*/ 	.byte	0x08
	.zero		1


	//   ....[12]....
        /*014c*/ 	.word	0x00000310
        /*0150*/ 	.word	0x000000ff
        /*0154*/ 	.word	0x00000030
        /*0158*/ 	.short	0x0100
        /*015a*/ 	.byte	0x08
	.zero		1


	//   ....[13]....
        /*015c*/ 	.word	0x00000320
        /*0160*/ 	.word	0x000000ff
        /*0164*/ 	.word	0x00000110
        /*0168*/ 	.short	0x0100
        /*016a*/ 	.byte	0x08
	.zero		1


	//   ....[14]....
        /*016c*/ 	.word	0x00000330
        /*0170*/ 	.word	0x000000ff
        /*0174*/ 	.word	0x00000038
        /*0178*/ 	.short	0x0100
        /*017a*/ 	.byte	0x08
	.zero		1


	//   ....[15]....
        /*017c*/ 	.word	0x00000340
        /*0180*/ 	.word	0x000000ff
        /*0184*/ 	.word	0x00000118
        /*0188*/ 	.short	0x0100
        /*018a*/ 	.byte	0x08
	.zero		1


	//   ....[16]....
        /*018c*/ 	.word	0x00000350
        /*0190*/ 	.word	0x000000ff
        /*0194*/ 	.word	0x00000040
        /*0198*/ 	.short	0x0100
        /*019a*/ 	.byte	0x08
	.zero		1


	//   ....[17]....
        /*019c*/ 	.word	0x00000360
        /*01a0*/ 	.word	0x000000ff
        /*01a4*/ 	.word	0x00000120
        /*01a8*/ 	.short	0x0100
        /*01aa*/ 	.byte	0x08
	.zero		1


	//   ....[18]....
        /*01ac*/ 	.word	0x00000370
        /*01b0*/ 	.word	0x000000ff
        /*01b4*/ 	.word	0x00000048
        /*01b8*/ 	.short	0x0100
        /*01ba*/ 	.byte	0x08
	.zero		1


	//   ....[19]....
        /*01bc*/ 	.word	0x00000380
        /*01c0*/ 	.word	0x000000ff
        /*01c4*/ 	.word	0x00000128
        /*01c8*/ 	.short	0x0100
        /*01ca*/ 	.byte	0x08
	.zero		1


	//   ....[20]....
        /*01cc*/ 	.word	0x00000390
        /*01d0*/ 	.word	0x000000ff
        /*01d4*/ 	.word	0x00000050
        /*01d8*/ 	.short	0x0100
        /*01da*/ 	.byte	0x08
	.zero		1


	//   ....[21]....
        /*01dc*/ 	.word	0x000003a0
        /*01e0*/ 	.word	0x000000ff
        /*01e4*/ 	.word	0x00000130
        /*01e8*/ 	.short	0x0100
        /*01ea*/ 	.byte	0x08
	.zero		1


	//   ....[22]....
        /*01ec*/ 	.word	0x000003b0
        /*01f0*/ 	.word	0x000000ff
        /*01f4*/ 	.word	0x00000058
        /*01f8*/ 	.short	0x0100
        /*01fa*/ 	.byte	0x08
	.zero		1


	//   ....[23]....
        /*01fc*/ 	.word	0x000003c0
        /*0200*/ 	.word	0x000000ff
        /*0204*/ 	.word	0x00000138
        /*0208*/ 	.short	0x0100
        /*020a*/ 	.byte	0x08
	.zero		1


	//   ....[24]....
        /*020c*/ 	.word	0x000003d0
        /*0210*/ 	.word	0x000000ff
        /*0214*/ 	.word	0x00000060
        /*0218*/ 	.short	0x0100
        /*021a*/ 	.byte	0x08
	.zero		1


	//   ....[25]....
        /*021c*/ 	.word	0x000003e0
        /*0220*/ 	.word	0x000000ff
        /*0224*/ 	.word	0x00000140
        /*0228*/ 	.short	0x0100
        /*022a*/ 	.byte	0x08
	.zero		1


	//   ....[26]....
        /*022c*/ 	.word	0x000003f0
        /*0230*/ 	.word	0x000000ff
        /*0234*/ 	.word	0x00000068
        /*0238*/ 	.short	0x0100
        /*023a*/ 	.byte	0x08
	.zero		1


	//   ....[27]....
        /*023c*/ 	.word	0x00000400
        /*0240*/ 	.word	0x000000ff
        /*0244*/ 	.word	0x00000148
        /*0248*/ 	.short	0x0100
        /*024a*/ 	.byte	0x08
	.zero		1


	//   ....[28]....
        /*024c*/ 	.word	0x00000410
        /*0250*/ 	.word	0x000000ff
        /*0254*/ 	.word	0x00000070
        /*0258*/ 	.short	0x0100
        /*025a*/ 	.byte	0x08
	.zero		1


	//   ....[29]....
        /*025c*/ 	.word	0x00000420
        /*0260*/ 	.word	0x000000ff
        /*0264*/ 	.word	0x00000150
        /*0268*/ 	.short	0x0100
        /*026a*/ 	.byte	0x08
	.zero		1


	//   ....[30]....
        /*026c*/ 	.word	0x00000430
        /*0270*/ 	.word	0x000000ff
        /*0274*/ 	.word	0x00000078
        /*0278*/ 	.short	0x0100
        /*027a*/ 	.byte	0x08
	.zero		1


	//   ....[31]....
        /*027c*/ 	.word	0x00000440
        /*0280*/ 	.word	0x000000ff
        /*0284*/ 	.word	0x00000158
        /*0288*/ 	.short	0x0100
        /*028a*/ 	.byte	0x08
	.zero		1


	//   ....[32]....
        /*028c*/ 	.word	0x00000450
        /*0290*/ 	.word	0x000000ff
        /*0294*/ 	.word	0x00000080
        /*0298*/ 	.short	0x0100
        /*029a*/ 	.byte	0x08
	.zero		1


	//   ....[33]....
        /*029c*/ 	.word	0x00000460
        /*02a0*/ 	.word	0x000000ff
        /*02a4*/ 	.word	0x00000160
        /*02a8*/ 	.short	0x0100
        /*02aa*/ 	.byte	0x08
	.zero		1


	//   ....[34]....
        /*02ac*/ 	.word	0x00000470
        /*02b0*/ 	.word	0x000000ff
        /*02b4*/ 	.word	0x00000088
        /*02b8*/ 	.short	0x0100
        /*02ba*/ 	.byte	0x08
	.zero		1


	//   ....[35]....
        /*02bc*/ 	.word	0x00000480
        /*02c0*/ 	.word	0x000000ff
        /*02c4*/ 	.word	0x00000168
        /*02c8*/ 	.short	0x0100
        /*02ca*/ 	.byte	0x08
	.zero		1


	//   ....[36]....
        /*02cc*/ 	.word	0x00000490
        /*02d0*/ 	.word	0x000000ff
        /*02d4*/ 	.word	0x00000090
        /*02d8*/ 	.short	0x0100
        /*02da*/ 	.byte	0x08
	.zero		1


	//   ....[37]....
        /*02dc*/ 	.word	0x000004a0
        /*02e0*/ 	.word	0x000000ff
        /*02e4*/ 	.word	0x00000170
        /*02e8*/ 	.short	0x0100
        /*02ea*/ 	.byte	0x08
	.zero		1


	//   ....[38]....
        /*02ec*/ 	.word	0x000004b0
        /*02f0*/ 	.word	0x000000ff
        /*02f4*/ 	.word	0x00000098
        /*02f8*/ 	.short	0x0100
        /*02fa*/ 	.byte	0x08
	.zero		1


	//   ....[39]....
        /*02fc*/ 	.word	0x000004c0
        /*0300*/ 	.word	0x000000ff
        /*0304*/ 	.word	0x00000178
        /*0308*/ 	.short	0x0100
        /*030a*/ 	.byte	0x08
	.zero		1


	//   ....[40]....
        /*030c*/ 	.word	0x000004d0
        /*0310*/ 	.word	0x000000ff
        /*0314*/ 	.word	0x000000a0
        /*0318*/ 	.short	0x0100
        /*031a*/ 	.byte	0x08
	.zero		1


	//   ....[41]....
        /*031c*/ 	.word	0x000004e0
        /*0320*/ 	.word	0x000000ff
        /*0324*/ 	.word	0x00000180
        /*0328*/ 	.short	0x0100
        /*032a*/ 	.byte	0x08
	.zero		1


	//   ....[42]....
        /*032c*/ 	.word	0x000004f0
        /*0330*/ 	.word	0x000000ff
        /*0334*/ 	.word	0x000000a8
        /*0338*/ 	.short	0x0100
        /*033a*/ 	.byte	0x08
	.zero		1


	//   ....[43]....
        /*033c*/ 	.word	0x00000500
        /*0340*/ 	.word	0x000000ff
        /*0344*/ 	.word	0x00000188
        /*0348*/ 	.short	0x0100
        /*034a*/ 	.byte	0x08
	.zero		1


	//   ....[44]....
        /*034c*/ 	.word	0x00000510
        /*0350*/ 	.word	0x000000ff
        /*0354*/ 	.word	0x000000b0
        /*0358*/ 	.short	0x0100
        /*035a*/ 	.byte	0x08
	.zero		1


	//   ....[45]....
        /*035c*/ 	.word	0x00000520
        /*0360*/ 	.word	0x000000ff
        /*0364*/ 	.word	0x00000190
        /*0368*/ 	.short	0x0100
        /*036a*/ 	.byte	0x08
	.zero		1


	//   ....[46]....
        /*036c*/ 	.word	0x00000530
        /*0370*/ 	.word	0x000000ff
        /*0374*/ 	.word	0x000000b8
        /*0378*/ 	.short	0x0100
        /*037a*/ 	.byte	0x08
	.zero		1


	//   ....[47]....
        /*037c*/ 	.word	0x00000540
        /*0380*/ 	.word	0x000000ff
        /*0384*/ 	.word	0x00000198
        /*0388*/ 	.short	0x0100
        /*038a*/ 	.byte	0x08
	.zero		1


	//   ....[48]....
        /*038c*/ 	.word	0x00000550
        /*0390*/ 	.word	0x000000ff
        /*0394*/ 	.word	0x000000c0
        /*0398*/ 	.short	0x0100
        /*039a*/ 	.byte	0x08
	.zero		1


	//   ....[49]....
        /*039c*/ 	.word	0x00000560
        /*03a0*/ 	.word	0x000000ff
        /*03a4*/ 	.word	0x000001a0
        /*03a8*/ 	.short	0x0100
        /*03aa*/ 	.byte	0x08
	.zero		1


	//   ....[50]....
        /*03ac*/ 	.word	0x00000570
        /*03b0*/ 	.word	0x000000ff
        /*03b4*/ 	.word	0x000000c8
        /*03b8*/ 	.short	0x0100
        /*03ba*/ 	.byte	0x08
	.zero		1


	//   ....[51]....
        /*03bc*/ 	.word	0x00000580
        /*03c0*/ 	.word	0x000000ff
        /*03c4*/ 	.word	0x000001a8
        /*03c8*/ 	.short	0x0100
        /*03ca*/ 	.byte	0x08
	.zero		1


	//   ....[52]....
        /*03cc*/ 	.word	0x00000590
        /*03d0*/ 	.word	0x000000ff
        /*03d4*/ 	.word	0x000000d0
        /*03d8*/ 	.short	0x0100
        /*03da*/ 	.byte	0x08
	.zero		1


	//   ....[53]....
        /*03dc*/ 	.word	0x000005a0
        /*03e0*/ 	.word	0x000000ff
        /*03e4*/ 	.word	0x000001b0
        /*03e8*/ 	.short	0x0100
        /*03ea*/ 	.byte	0x08
	.zero		1


	//   ....[54]....
        /*03ec*/ 	.word	0x000005b0
        /*03f0*/ 	.word	0x000000ff
        /*03f4*/ 	.word	0x000000d8
        /*03f8*/ 	.short	0x0100
        /*03fa*/ 	.byte	0x08
	.zero		1


	//   ....[55]....
        /*03fc*/ 	.word	0x000005c0
        /*0400*/ 	.word	0x000000ff
        /*0404*/ 	.word	0x000001b8
        /*0408*/ 	.short	0x0100
        /*040a*/ 	.byte	0x08
	.zero		1


	//   ....[56]....
        /*040c*/ 	.word	0x00000a40
        /*0410*/ 	.word	0x000000ff
        /*0414*/ 	.word	0x000001d0
        /*0418*/ 	.short	0x0100
        /*041a*/ 	.byte	0x06
	.zero		1


	//   ....[57]....
        /*041c*/ 	.word	0x00000ad0
        /*0420*/ 	.word	0x000000ff
        /*0424*/ 	.word	0x000001d8
        /*0428*/ 	.short	0x0100
        /*042a*/ 	.byte	0x06
	.zero		1


	//   ....[58]....
        /*042c*/ 	.word	0x00001a40
        /*0430*/ 	.word	0x00000003
        /*0434*/ 	.word	0x00000000
        /*0438*/ 	.short	0x010a
        /*043a*/ 	.byte	0x3f
	.zero		1


	//   ....[59]....
        /*043c*/ 	.word	0x00001aa0
        /*0440*/ 	.word	0x00000003
        /*0444*/ 	.word	0x00000000
        /*0448*/ 	.short	0x010a
        /*044a*/ 	.byte	0x3f
	.zero		1


	//   ....[60]....
        /*044c*/ 	.word	0x00001cb0
        /*0450*/ 	.word	0x000000ff
        /*0454*/ 	.word	0x00000000
        /*0458*/ 	.short	0x010a
        /*045a*/ 	.byte	0x04
	.zero		1


	//   ....[61]....
        /*045c*/ 	.word	0x00001cf0
        /*0460*/ 	.word	0x000000ff
        /*0464*/ 	.word	0x00000000
        /*0468*/ 	.short	0x010a
        /*046a*/ 	.byte	0x04
	.zero		1


	//   ....[62]....
        /*046c*/ 	.word	0x00001e40
        /*0470*/ 	.word	0x00000004
        /*0474*/ 	.word	0x00000000
        /*0478*/ 	.short	0x0101
        /*047a*/ 	.byte	0x3f
	.zero		1


	//   ....[63]....
        /*047c*/ 	.word	0x00002030
        /*0480*/ 	.word	0x00000004
        /*0484*/ 	.word	0x00000000
        /*0488*/ 	.short	0x0101
        /*048a*/ 	.byte	0x3f
	.zero		1


	//   ....[64]....
        /*048c*/ 	.word	0x00007d20
        /*0490*/ 	.word	0x00000017
        /*0494*/ 	.word	0x000000e0
        /*0498*/ 	.short	0x010a
        /*049a*/ 	.byte	0x3f
	.zero		1


	//   ....[65]....
        /*049c*/ 	.word	0x000080a0
        /*04a0*/ 	.word	0x00000004
        /*04a4*/ 	.word	0x000001d8
        /*04a8*/ 	.short	0x0101
        /*04aa*/ 	.byte	0x3f
	.zero		1


	//   ....[66]....
        /*04ac*/ 	.word	0x000087f0
        /*04b0*/ 	.word	0x00000007
        /*04b4*/ 	.word	0x00000000
        /*04b8*/ 	.short	0x010a
        /*04ba*/ 	.byte	0x3f
	.zero		1


	//   ....[67]....
        /*04bc*/ 	.word	0x00008870
        /*04c0*/ 	.word	0x00000006
        /*04c4*/ 	.word	0x00000000
        /*04c8*/ 	.short	0x010a
        /*04ca*/ 	.byte	0x3f
	.zero		1


	//   ....[68]....
        /*04cc*/ 	.word	0x00008900
        /*04d0*/ 	.word	0x00000007
        /*04d4*/ 	.word	0x00000000
        /*04d8*/ 	.short	0x010a
        /*04da*/ 	.byte	0x3f
	.zero		1


	//   ....[69]....
        /*04dc*/ 	.word	0x00008990
        /*04e0*/ 	.word	0x00000006
        /*04e4*/ 	.word	0x00000000
        /*04e8*/ 	.short	0x010a
        /*04ea*/ 	.byte	0x3f
	.zero		1


	//   ....[70]....
        /*04ec*/ 	.word	0x00008a20
        /*04f0*/ 	.word	0x00000007
        /*04f4*/ 	.word	0x00000000
        /*04f8*/ 	.short	0x010a
        /*04fa*/ 	.byte	0x3f
	.zero		1


	//   ....[71]....
        /*04fc*/ 	.word	0x00008ab0
        /*0500*/ 	.word	0x00000006
        /*0504*/ 	.word	0x00000000
        /*0508*/ 	.short	0x010a
        /*050a*/ 	.byte	0x3f
	.zero		1


	//   ....[72]....
        /*050c*/ 	.word	0x00008b40
        /*0510*/ 	.word	0x00000007
        /*0514*/ 	.word	0x00000000
        /*0518*/ 	.short	0x010a
        /*051a*/ 	.byte	0x3f
	.zero		1


	//   ....[73]....
        /*051c*/ 	.word	0x00008bd0
        /*0520*/ 	.word	0x00000006
        /*0524*/ 	.word	0x00000000
        /*0528*/ 	.short	0x010a
        /*052a*/ 	.byte	0x3f
	.zero		1


	//   ....[74]....
        /*052c*/ 	.word	0x00008c60
        /*0530*/ 	.word	0x00000007
        /*0534*/ 	.word	0x00000000
        /*0538*/ 	.short	0x010a
        /*053a*/ 	.byte	0x3f
	.zero		1


	//   ....[75]....
        /*053c*/ 	.word	0x00008cf0
        /*0540*/ 	.word	0x00000006
        /*0544*/ 	.word	0x00000000
        /*0548*/ 	.short	0x010a
        /*054a*/ 	.byte	0x3f
	.zero		1


	//   ....[76]....
        /*054c*/ 	.word	0x00008d80
        /*0550*/ 	.word	0x00000007
        /*0554*/ 	.word	0x00000000
        /*0558*/ 	.short	0x010a
        /*055a*/ 	.byte	0x3f
	.zero		1


	//   ....[77]....
        /*055c*/ 	.word	0x00008e10
        /*0560*/ 	.word	0x00000006
        /*0564*/ 	.word	0x00000000
        /*0568*/ 	.short	0x010a
        /*056a*/ 	.byte	0x3f
	.zero		1


	//   ....[78]....
        /*056c*/ 	.word	0x00008ea0
        /*0570*/ 	.word	0x00000007
        /*0574*/ 	.word	0x00000000
        /*0578*/ 	.short	0x010a
        /*057a*/ 	.byte	0x3f
	.zero		1


	//   ....[79]....
        /*057c*/ 	.word	0x00008f30
        /*0580*/ 	.word	0x00000006
        /*0584*/ 	.word	0x00000000
        /*0588*/ 	.short	0x010a
        /*058a*/ 	.byte	0x3f
	.zero		1


	//   ....[80]....
        /*058c*/ 	.word	0x00008fc0
        /*0590*/ 	.word	0x00000007
        /*0594*/ 	.word	0x00000000
        /*0598*/ 	.short	0x010a
        /*059a*/ 	.byte	0x3f
	.zero		1


	//   ....[81]....
        /*059c*/ 	.word	0x00009050
        /*05a0*/ 	.word	0x00000006
        /*05a4*/ 	.word	0x00000000
        /*05a8*/ 	.short	0x010a
        /*05aa*/ 	.byte	0x3f
	.zero		1


	//   ....[82]....
        /*05ac*/ 	.word	0x000090e0
        /*05b0*/ 	.word	0x00000007
        /*05b4*/ 	.word	0x00000000
        /*05b8*/ 	.short	0x010a
        /*05ba*/ 	.byte	0x3f
	.zero		1


	//   ....[83]....
        /*05bc*/ 	.word	0x00009170
        /*05c0*/ 	.word	0x00000006
        /*05c4*/ 	.word	0x00000000
        /*05c8*/ 	.short	0x010a
        /*05ca*/ 	.byte	0x3f
	.zero		1


	//   ....[84]....
        /*05cc*/ 	.word	0x00009200
        /*05d0*/ 	.word	0x00000007
        /*05d4*/ 	.word	0x00000000
        /*05d8*/ 	.short	0x010a
        /*05da*/ 	.byte	0x3f
	.zero		1


	//   ....[85]....
        /*05dc*/ 	.word	0x00009290
        /*05e0*/ 	.word	0x00000006
        /*05e4*/ 	.word	0x00000000
        /*05e8*/ 	.short	0x010a
        /*05ea*/ 	.byte	0x3f
	.zero		1


	//   ....[86]....
        /*05ec*/ 	.word	0x00009320
        /*05f0*/ 	.word	0x00000007
        /*05f4*/ 	.word	0x00000000
        /*05f8*/ 	.short	0x010a
        /*05fa*/ 	.byte	0x3f
	.zero		1


	//   ....[87]....
        /*05fc*/ 	.word	0x000093b0
        /*0600*/ 	.word	0x00000006
        /*0604*/ 	.word	0x00000000
        /*0608*/ 	.short	0x010a
        /*060a*/ 	.byte	0x3f
	.zero		1


	//   ....[88]....
        /*060c*/ 	.word	0x00009440
        /*0610*/ 	.word	0x00000007
        /*0614*/ 	.word	0x00000000
        /*0618*/ 	.short	0x010a
        /*061a*/ 	.byte	0x3f
	.zero		1


	//   ....[89]....
        /*061c*/ 	.word	0x000094d0
        /*0620*/ 	.word	0x00000006
        /*0624*/ 	.word	0x00000000
        /*0628*/ 	.short	0x010a
        /*062a*/ 	.byte	0x3f
	.zero		1


	//   ....[90]....
        /*062c*/ 	.word	0x00009560
        /*0630*/ 	.word	0x00000007
        /*0634*/ 	.word	0x00000000
        /*0638*/ 	.short	0x010a
        /*063a*/ 	.byte	0x3f
	.zero		1


	//   ....[91]....
        /*063c*/ 	.word	0x000095f0
        /*0640*/ 	.word	0x00000006
        /*0644*/ 	.word	0x00000000
        /*0648*/ 	.short	0x010a
        /*064a*/ 	.byte	0x3f
	.zero		1


	//   ....[92]....
        /*064c*/ 	.word	0x00009680
        /*0650*/ 	.word	0x00000007
        /*0654*/ 	.word	0x00000000
        /*0658*/ 	.short	0x010a
        /*065a*/ 	.byte	0x3f
	.zero		1


	//   ....[93]....
        /*065c*/ 	.word	0x00009710
        /*0660*/ 	.word	0x00000005
        /*0664*/ 	.word	0x00000000
        /*0668*/ 	.short	0x010a
        /*066a*/ 	.byte	0x3f
	.zero		1


	//   ....[94]....
        /*066c*/ 	.word	0x00009770
        /*0670*/ 	.word	0x00000003
        /*0674*/ 	.word	0x00000000
        /*0678*/ 	.short	0x010a
        /*067a*/ 	.byte	0x3f
	.zero		1


	//   ....[95]....
        /*067c*/ 	.word	0x000097d0
        /*0680*/ 	.word	0x00000005
        /*0684*/ 	.word	0x00000000
        /*0688*/ 	.short	0x010a
        /*068a*/ 	.byte	0x3f
	.zero		1


	//   ....[96]....
        /*068c*/ 	.word	0x000098a0
        /*0690*/ 	.word	0x00000017
        /*0694*/ 	.word	0x000000e0
        /*0698*/ 	.short	0x010a
        /*069a*/ 	.byte	0x3f
	.zero		1


	//   ....[97]....
        /*069c*/ 	.word	0x00009970
        /*06a0*/ 	.word	0x00000007
        /*06a4*/ 	.word	0x00000000
        /*06a8*/ 	.short	0x010a
        /*06aa*/ 	.byte	0x3f
	.zero		1


	//   ....[98]....
        /*06ac*/ 	.word	0x000099c0
        /*06b0*/ 	.word	0x00000006
        /*06b4*/ 	.word	0x00000000
        /*06b8*/ 	.short	0x010a
        /*06ba*/ 	.byte	0x3f
	.zero		1


	//   ....[99]....
        /*06bc*/ 	.word	0x00009a10
        /*06c0*/ 	.word	0x00000007
        /*06c4*/ 	.word	0x00000000
        /*06c8*/ 	.short	0x010a
        /*06ca*/ 	.byte	0x3f
	.zero		1


	//   ....[100]....
        /*06cc*/ 	.word	0x00009a60
        /*06d0*/ 	.word	0x00000006
        /*06d4*/ 	.word	0x00000000
        /*06d8*/ 	.short	0x010a
        /*06da*/ 	.byte	0x3f
	.zero		1


	//   ....[101]....
        /*06dc*/ 	.word	0x00009ab0
        /*06e0*/ 	.word	0x00000007
        /*06e4*/ 	.word	0x00000000
        /*06e8*/ 	.short	0x010a
        /*06ea*/ 	.byte	0x3f
	.zero		1


	//   ....[102]....
        /*06ec*/ 	.word	0x00009b00
        /*06f0*/ 	.word	0x00000006
        /*06f4*/ 	.word	0x00000000
        /*06f8*/ 	.short	0x010a
        /*06fa*/ 	.byte	0x3f
	.zero		1


	//   ....[103]....
        /*06fc*/ 	.word	0x00009b50
        /*0700*/ 	.word	0x00000007
        /*0704*/ 	.word	0x00000000
        /*0708*/ 	.short	0x010a
        /*070a*/ 	.byte	0x3f
	.zero		1


	//   ....[104]....
        /*070c*/ 	.word	0x00009ba0
        /*0710*/ 	.word	0x00000006
        /*0714*/ 	.word	0x00000000
        /*0718*/ 	.short	0x010a
        /*071a*/ 	.byte	0x3f
	.zero		1


	//   ....[105]....
        /*071c*/ 	.word	0x00009bf0
        /*0720*/ 	.word	0x00000007
        /*0724*/ 	.word	0x00000000
        /*0728*/ 	.short	0x010a
        /*072a*/ 	.byte	0x3f
	.zero		1


	//   ....[106]....
        /*072c*/ 	.word	0x00009c40
        /*0730*/ 	.word	0x00000006
        /*0734*/ 	.word	0x00000000
        /*0738*/ 	.short	0x010a
        /*073a*/ 	.byte	0x3f
	.zero		1


	//   ....[107]....
        /*073c*/ 	.word	0x00009c90
        /*0740*/ 	.word	0x00000007
        /*0744*/ 	.word	0x00000000
        /*0748*/ 	.short	0x010a
        /*074a*/ 	.byte	0x3f
	.zero		1


	//   ....[108]....
        /*074c*/ 	.word	0x00009ce0
        /*0750*/ 	.word	0x00000006
        /*0754*/ 	.word	0x00000000
        /*0758*/ 	.short	0x010a
        /*075a*/ 	.byte	0x3f
	.zero		1


	//   ....[109]....
        /*075c*/ 	.word	0x00009d30
        /*0760*/ 	.word	0x00000007
        /*0764*/ 	.word	0x00000000
        /*0768*/ 	.short	0x010a
        /*076a*/ 	.byte	0x3f
	.zero		1


	//   ....[110]....
        /*076c*/ 	.word	0x00009d80
        /*0770*/ 	.word	0x00000006
        /*0774*/ 	.word	0x00000000
        /*0778*/ 	.short	0x010a
        /*077a*/ 	.byte	0x3f
	.zero		1


	//   ....[111]....
        /*077c*/ 	.word	0x00009dd0
        /*0780*/ 	.word	0x00000007
        /*0784*/ 	.word	0x00000000
        /*0788*/ 	.short	0x010a
        /*078a*/ 	.byte	0x3f
	.zero		1


	//   ....[112]....
        /*078c*/ 	.word	0x00009e20
        /*0790*/ 	.word	0x00000006
        /*0794*/ 	.word	0x00000000
        /*0798*/ 	.short	0x010a
        /*079a*/ 	.byte	0x3f
	.zero		1


	//   ....[113]....
        /*079c*/ 	.word	0x00009e70
        /*07a0*/ 	.word	0x00000007
        /*07a4*/ 	.word	0x00000000
        /*07a8*/ 	.short	0x010a
        /*07aa*/ 	.byte	0x3f
	.zero		1


	//   ....[114]....
        /*07ac*/ 	.word	0x00009ec0
        /*07b0*/ 	.word	0x00000006
        /*07b4*/ 	.word	0x00000000
        /*07b8*/ 	.short	0x010a
        /*07ba*/ 	.byte	0x3f
	.zero		1


	//   ....[115]....
        /*07bc*/ 	.word	0x00009f10
        /*07c0*/ 	.word	0x00000007
        /*07c4*/ 	.word	0x00000000
        /*07c8*/ 	.short	0x010a
        /*07ca*/ 	.byte	0x3f
	.zero		1


	//   ....[116]....
        /*07cc*/ 	.word	0x00009f60
        /*07d0*/ 	.word	0x00000006
        /*07d4*/ 	.word	0x00000000
        /*07d8*/ 	.short	0x010a
        /*07da*/ 	.byte	0x3f
	.zero		1


	//   ....[117]....
        /*07dc*/ 	.word	0x00009fb0
        /*07e0*/ 	.word	0x00000007
        /*07e4*/ 	.word	0x00000000
        /*07e8*/ 	.short	0x010a
        /*07ea*/ 	.byte	0x3f
	.zero		1


	//   ....[118]....
        /*07ec*/ 	.word	0x0000a000
        /*07f0*/ 	.word	0x00000006
        /*07f4*/ 	.word	0x00000000
        /*07f8*/ 	.short	0x010a
        /*07fa*/ 	.byte	0x3f
	.zero		1


	//   ....[119]....
        /*07fc*/ 	.word	0x0000a050
        /*0800*/ 	.word	0x00000007
        /*0804*/ 	.word	0x00000000
        /*0808*/ 	.short	0x010a
        /*080a*/ 	.byte	0x3f
	.zero		1


	//   ....[120]....
        /*080c*/ 	.word	0x0000a0a0
        /*0810*/ 	.word	0x00000006
        /*0814*/ 	.word	0x00000000
        /*0818*/ 	.short	0x010a
        /*081a*/ 	.byte	0x3f
	.zero		1


	//   ....[121]....
        /*081c*/ 	.word	0x0000a0f0
        /*0820*/ 	.word	0x00000007
        /*0824*/ 	.word	0x00000000
        /*0828*/ 	.short	0x010a
        /*082a*/ 	.byte	0x3f
	.zero		1


	//   ....[122]....
        /*082c*/ 	.word	0x0000a140
        /*0830*/ 	.word	0x00000006
        /*0834*/ 	.word	0x00000000
        /*0838*/ 	.short	0x010a
        /*083a*/ 	.byte	0x3f
	.zero		1


	//   ....[123]....
        /*083c*/ 	.word	0x0000a190
        /*0840*/ 	.word	0x00000007
        /*0844*/ 	.word	0x00000000
        /*0848*/ 	.short	0x010a
        /*084a*/ 	.byte	0x3f
	.zero		1


	//----- nvinfo : EIATTR_NUM_MBARRIERS
	.align		4
.L_35:
        /*084c*/ 	.byte	0x03, 0x38
        /*084e*/ 	.short	0x003a


	//----- nvinfo : EIATTR_EXIT_INSTR_OFFSETS
	.align		4
        /*0850*/ 	.byte	0x04, 0x1c
        /*0852*/ 	.short	(.L_37 - .L_36)


	//   ....[0]....
.L_36:
        /*0854*/ 	.word	0x00000d10


	//   ....[1]....
        /*0858*/ 	.word	0x00001530


	//   ....[2]....
        /*085c*/ 	.word	0x000074a0


	//   ....[3]....
        /*0860*/ 	.word	0x00007a00


	//   ....[4]....
        /*0864*/ 	.word	0x00009760


	//----- nvinfo : EIATTR_MAX_THREADS
	.align		4
.L_37:
        /*0868*/ 	.byte	0x04, 0x05
        /*086a*/ 	.short	(.L_39 - .L_38)
.L_38:
        /*086c*/ 	.word	0x00000180
        /*0870*/ 	.word	0x00000001
        /*0874*/ 	.word	0x00000001


	//----- nvinfo : EIATTR_CRS_STACK_SIZE
	.align		4
.L_39:
        /*0878*/ 	.byte	0x04, 0x1e
        /*087a*/ 	.short	(.L_41 - .L_40)
.L_40:
        /*087c*/ 	.word	0x00000000


	//----- nvinfo : EIATTR_CBANK_PARAM_SIZE
	.align		4
.L_41:
        /*0880*/ 	.byte	0x03, 0x19
        /*0882*/ 	.short	0x0470


	//----- nvinfo : EIATTR_PARAM_CBANK
	.align		4
        /*0884*/ 	.byte	0x04, 0x0a
        /*0886*/ 	.short	(.L_43 - .L_42)
	.align		4
.L_42:
        /*0888*/ 	.word	index@(.nv.constant0._ZN7cutlass13device_kernelINS_4gemm6kernel13GemmUniversalIN4cute5tupleIJiiiiEEENS1_10collective13CollectiveMmaINS1_34MainloopSm90TmaGmmaWarpSpecializedILi28ENS5_IJNS4_1CILi2EEENSA_ILi1EEESC_EEENS1_35KernelTmaWarpSpecializedCooperativeEEENS5_IJNSA_ILi192EEENSA_ILi64EEENSA_ILi16EEEEEENS_6half_tENS5_IJlSC_lEEESK_SL_NS4_8TiledMMAINS4_8MMA_AtomIJNS4_4SM904GMMA25MMA_64x64x16_F32F16F16_SSILNSP_5MajorE0ELSR_0ELNSP_7ScaleInE1ELSS_1EEEEEENS4_6LayoutISD_NS5_IJSC_NSA_ILi0EEESW_EEEEENS5_IJNS4_10UnderscoreESZ_SZ_EEEEENS4_13SM90_TMA_LOADENS4_14ComposedLayoutINS4_7SwizzleILi1ELi4ELi3EEENS4_18smem_ptr_flag_bitsILi16EEENSV_INS5_IJNSA_ILi8EEESI_EEENS5_IJSI_SC_EEEEEEEvNS4_8identityENS4_23SM90_TMA_LOAD_MULTICASTES1C_vS1D_EENS_8epilogue10collective6detail29Sm90TmaWarpSpecializedAdapterINS1H_15DefaultEpilogueISK_SL_SL_NS1G_6thread17LinearCombinationISK_Li1EffLNS1L_9ScaleType4KindE0ELNS_15FloatRoundStyleE2ESK_EENS1_15EpilogueDefaultEEEEEvvEEEEvNT_6ParamsE)
        /*088c*/ 	.short	0x0210
        /*088e*/ 	.short	0x0470


	//----- nvinfo : EIATTR_SW_WAR
	.align		4
.L_43:
        /*0890*/ 	.byte	0x04, 0x36
        /*0892*/ 	.short	(.L_45 - .L_44)
.L_44:
        /*0894*/ 	.word	0x00000008
.L_45:


//--------------------- .nv.callgraph             --------------------------
	.section	.nv.callgraph,"",@"SHT_CUDA_CALLGRAPH"
	.align	4
	.sectionentsize	8
	.align		4
        /*0000*/ 	.word	0x00000000
	.align		4
        /*0004*/ 	.word	0xffffffff
	.align		4
        /*0008*/ 	.word	index@(_ZN7cutlass13device_kernelINS_4gemm6kernel13GemmUniversalIN4cute5tupleIJiiiiEEENS1_10collective13CollectiveMmaINS1_34MainloopSm90TmaGmmaWarpSpecializedILi28ENS5_IJNS4_1CILi2EEENSA_ILi1EEESC_EEENS1_35KernelTmaWarpSpecializedCooperativeEEENS5_IJNSA_ILi192EEENSA_ILi64EEENSA_ILi16EEEEEENS_6half_tENS5_IJlSC_lEEESK_SL_NS4_8TiledMMAINS4_8MMA_AtomIJNS4_4SM904GMMA25MMA_64x64x16_F32F16F16_SSILNSP_5MajorE0ELSR_0ELNSP_7ScaleInE1ELSS_1EEEEEENS4_6LayoutISD_NS5_IJSC_NSA_ILi0EEESW_EEEEENS5_IJNS4_10UnderscoreESZ_SZ_EEEEENS4_13SM90_TMA_LOADENS4_14ComposedLayoutINS4_7SwizzleILi1ELi4ELi3EEENS4_18smem_ptr_flag_bitsILi16EEENSV_INS5_IJNSA_ILi8EEESI_EEENS5_IJSI_SC_EEEEEEEvNS4_8identityENS4_23SM90_TMA_LOAD_MULTICASTES1C_vS1D_EENS_8epilogue10collective6detail29Sm90TmaWarpSpecializedAdapterINS1H_15DefaultEpilogueISK_SL_SL_NS1G_6thread17LinearCombinationISK_Li1EffLNS1L_9ScaleType4KindE0ELNS_15FloatRoundStyleE2ESK_EENS1_15EpilogueDefaultEEEEEvvEEEEvNT_6ParamsE)
	.align		4
        /*000c*/ 	.word	index@(__assertfail)
	.align		4
        /*0010*/ 	.word	0x00000000
	.align		4
        /*0014*/ 	.word	0xfffffffe
	.align		4
        /*0018*/ 	.word	0x00000000
	.align		4
        /*001c*/ 	.word	0xfffffffd
	.align		4
        /*0020*/ 	.word	0x00000000
	.align		4
        /*0024*/ 	.word	0xfffffffc


//--------------------- .nv.constant4             --------------------------
	.section	.nv.constant4,"a",@progbits
	.align	8
	.align		8
.nv.constant4:
        /*0000*/ 	.dword	__assertfail
	.align		8
        /*0008*/ 	.dword	__unnamed_1
	.align		8
        /*0010*/ 	.dword	_ZN40_INTERNAL_6bf9ab4c_4_k_cu_f93dd092_121094cuda3std3__45__cpo5beginE
	.align		8
        /*0018*/ 	.dword	_ZN40_INTERNAL_6bf9ab4c_4_k_cu_f93dd092_121094cuda3std3__45__cpo3endE
	.align		8
        /*0020*/ 	.dword	_ZN40_INTERNAL_6bf9ab4c_4_k_cu_f93dd092_121094cuda3std3__45__cpo6cbeginE
	.align		8
        /*0028*/ 	.dword	_ZN40_INTERNAL_6bf9ab4c_4_k_cu_f93dd092_121094cuda3std3__45__cpo4cendE
	.align		8
        /*0030*/ 	.dword	_ZN40_INTERNAL_6bf9ab4c_4_k_cu_f93dd092_121094cuda3std3__442_GLOBAL__N__6bf9ab4c_4_k_cu_f93dd092_121096ignoreE
	.align		8
        /*0038*/ 	.dword	_ZN40_INTERNAL_6bf9ab4c_4_k_cu_f93dd092_121094cuda3std3__419piecewise_constructE
	.align		8
        /*0040*/ 	.dword	_ZN40_INTERNAL_6bf9ab4c_4_k_cu_f93dd092_121094cuda3std3__48in_placeE
	.align		8
        /*0048*/ 	.dword	_ZN40_INTERNAL_6bf9ab4c_4_k_cu_f93dd092_121094cuda3std6ranges3__45__cpo4swapE
	.align		8
        /*0050*/ 	.dword	_ZN40_INTERNAL_6bf9ab4c_4_k_cu_f93dd092_121094cuda3std6ranges3__45__cpo9iter_moveE
	.align		8
        /*0058*/ 	.dword	_ZN40_INTERNAL_6bf9ab4c_4_k_cu_f93dd092_121094cute7productE
	.align		8
        /*0060*/ 	.dword	_ZN40_INTERNAL_6bf9ab4c_4_k_cu_f93dd092_121094cute1_E
	.align		8
        /*0068*/ 	.dword	$str$22
	.align		8
        /*0070*/ 	.dword	$str$23


//--------------------- .text._ZN7cutlass13device_kernelINS_4gemm6kernel13GemmUniversalIN4cute5tupleIJiiiiEEENS1_10collective13CollectiveMmaINS1_34MainloopSm90TmaGmmaWarpSpecializedILi28ENS5_IJNS4_1CILi2EEENSA_ILi1EEESC_EEENS1_35KernelTmaWarpSpecializedCooperativeEEENS5_IJNSA_ILi192EEENSA_ILi64EEENSA_ILi16EEEEEENS_6half_tENS5_IJlSC_lEEESK_SL_NS4_8TiledMMAINS4_8MMA_AtomIJNS4_4SM904GMMA25MMA_64x64x16_F32F16F16_SSILNSP_5MajorE0ELSR_0ELNSP_7ScaleInE1ELSS_1EEEEEENS4_6LayoutISD_NS5_IJSC_NSA_ILi0EEESW_EEEEENS5_IJNS4_10UnderscoreESZ_SZ_EEEEENS4_13SM90_TMA_LOADENS4_14ComposedLayoutINS4_7SwizzleILi1ELi4ELi3EEENS4_18smem_ptr_flag_bitsILi16EEENSV_INS5_IJNSA_ILi8EEESI_EEENS5_IJSI_SC_EEEEEEEvNS4_8identityENS4_23SM90_TMA_LOAD_MULTICASTES1C_vS1D_EENS_8epilogue10collective6detail29Sm90TmaWarpSpecializedAdapterINS1H_15DefaultEpilogueISK_SL_SL_NS1G_6thread17LinearCombinationISK_Li1EffLNS1L_9ScaleType4KindE0ELNS_15FloatRoundStyleE2ESK_EENS1_15EpilogueDefaultEEEEEvvEEEEvNT_6ParamsE --------------------------
	.section	.text._ZN7cutlass13device_kernelINS_4gemm6kernel13GemmUniversalIN4cute5tupleIJiiiiEEENS1_10collective13CollectiveMmaINS1_34MainloopSm90TmaGmmaWarpSpecializedILi28ENS5_IJNS4_1CILi2EEENSA_ILi1EEESC_EEENS1_35KernelTmaWarpSpecializedCooperativeEEENS5_IJNSA_ILi192EEENSA_ILi64EEENSA_ILi16EEEEEENS_6half_tENS5_IJlSC_lEEESK_SL_NS4_8TiledMMAINS4_8MMA_AtomIJNS4_4SM904GMMA25MMA_64x64x16_F32F16F16_SSILNSP_5MajorE0ELSR_0ELNSP_7ScaleInE1ELSS_1EEEEEENS4_6LayoutISD_NS5_IJSC_NSA_ILi0EEESW_EEEEENS5_IJNS4_10UnderscoreESZ_SZ_EEEEENS4_13SM90_TMA_LOADENS4_14ComposedLayoutINS4_7SwizzleILi1ELi4ELi3EEENS4_18smem_ptr_flag_bitsILi16EEENSV_INS5_IJNSA_ILi8EEESI_EEENS5_IJSI_SC_EEEEEEEvNS4_8identityENS4_23SM90_TMA_LOAD_MULTICASTES1C_vS1D_EENS_8epilogue10collective6detail29Sm90TmaWarpSpecializedAdapterINS1H_15DefaultEpilogueISK_SL_SL_NS1G_6thread17LinearCombinationISK_Li1EffLNS1L_9ScaleType4KindE0ELNS_15FloatRoundStyleE2ESK_EENS1_15EpilogueDefaultEEEEEvvEEEEvNT_6ParamsE,"ax",@progbits
	.align	128
.text._ZN7cutlass13device_kernelINS_4gemm6kernel13GemmUniversalIN4cute5tupleIJiiiiEEENS1_10collective13CollectiveMmaINS1_34MainloopSm90TmaGmmaWarpSpecializedILi28ENS5_IJNS4_1CILi2EEENSA_ILi1EEESC_EEENS1_35KernelTmaWarpSpecializedCooperativeEEENS5_IJNSA_ILi192EEENSA_ILi64EEENSA_ILi16EEEEEENS_6half_tENS5_IJlSC_lEEESK_SL_NS4_8TiledMMAINS4_8MMA_AtomIJNS4_4SM904GMMA25MMA_64x64x16_F32F16F16_SSILNSP_5MajorE0ELSR_0ELNSP_7ScaleInE1ELSS_1EEEEEENS4_6LayoutISD_NS5_IJSC_NSA_ILi0EEESW_EEEEENS5_IJNS4_10UnderscoreESZ_SZ_EEEEENS4_13SM90_TMA_LOADENS4_14ComposedLayoutINS4_7SwizzleILi1ELi4ELi3EEENS4_18smem_ptr_flag_bitsILi16EEENSV_INS5_IJNSA_ILi8EEESI_EEENS5_IJSI_SC_EEEEEEEvNS4_8identityENS4_23SM90_TMA_LOAD_MULTICASTES1C_vS1D_EENS_8epilogue10collective6detail29Sm90TmaWarpSpecializedAdapterINS1H_15DefaultEpilogueISK_SL_SL_NS1G_6thread17LinearCombinationISK_Li1EffLNS1L_9ScaleType4KindE0ELNS_15FloatRoundStyleE2ESK_EENS1_15EpilogueDefaultEEEEEvvEEEEvNT_6ParamsE:
        .type           _ZN7cutlass13device_kernelINS_4gemm6kernel13GemmUniversalIN4cute5tupleIJiiiiEEENS1_10collective13CollectiveMmaINS1_34MainloopSm90TmaGmmaWarpSpecializedILi28ENS5_IJNS4_1CILi2EEENSA_ILi1EEESC_EEENS1_35KernelTmaWarpSpecializedCooperativeEEENS5_IJNSA_ILi192EEENSA_ILi64EEENSA_ILi16EEEEEENS_6half_tENS5_IJlSC_lEEESK_SL_NS4_8TiledMMAINS4_8MMA_AtomIJNS4_4SM904GMMA25MMA_64x64x16_F32F16F16_SSILNSP_5MajorE0ELSR_0ELNSP_7ScaleInE1ELSS_1EEEEEENS4_6LayoutISD_NS5_IJSC_NSA_ILi0EEESW_EEEEENS5_IJNS4_10UnderscoreESZ_SZ_EEEEENS4_13SM90_TMA_LOADENS4_14ComposedLayoutINS4_7SwizzleILi1ELi4ELi3EEENS4_18smem_ptr_flag_bitsILi16EEENSV_INS5_IJNSA_ILi8EEESI_EEENS5_IJSI_SC_EEEEEEEvNS4_8identityENS4_23SM90_TMA_LOAD_MULTICASTES1C_vS1D_EENS_8epilogue10collective6detail29Sm90TmaWarpSpecializedAdapterINS1H_15DefaultEpilogueISK_SL_SL_NS1G_6thread17LinearCombinationISK_Li1EffLNS1L_9ScaleType4KindE0ELNS_15FloatRoundStyleE2ESK_EENS1_15EpilogueDefaultEEEEEvvEEEEvNT_6ParamsE,@function
        .size           _ZN7cutlass13device_kernelINS_4gemm6kernel13GemmUniversalIN4cute5tupleIJiiiiEEENS1_10collective13CollectiveMmaINS1_34MainloopSm90TmaGmmaWarpSpecializedILi28ENS5_IJNS4_1CILi2EEENSA_ILi1EEESC_EEENS1_35KernelTmaWarpSpecializedCooperativeEEENS5_IJNSA_ILi192EEENSA_ILi64EEENSA_ILi16EEEEEENS_6half_tENS5_IJlSC_lEEESK_SL_NS4_8TiledMMAINS4_8MMA_AtomIJNS4_4SM904GMMA25MMA_64x64x16_F32F16F16_SSILNSP_5MajorE0ELSR_0ELNSP_7ScaleInE1ELSS_1EEEEEENS4_6LayoutISD_NS5_IJSC_NSA_ILi0EEESW_EEEEENS5_IJNS4_10UnderscoreESZ_SZ_EEEEENS4_13SM90_TMA_LOADENS4_14ComposedLayoutINS4_7SwizzleILi1ELi4ELi3EEENS4_18smem_ptr_flag_bitsILi16EEENSV_INS5_IJNSA_ILi8EEESI_EEENS5_IJSI_SC_EEEEEEEvNS4_8identityENS4_23SM90_TMA_LOAD_MULTICASTES1C_vS1D_EENS_8epilogue10collective6detail29Sm90TmaWarpSpecializedAdapterINS1H_15DefaultEpilogueISK_SL_SL_NS1G_6thread17LinearCombinationISK_Li1EffLNS1L_9ScaleType4KindE0ELNS_15FloatRoundStyleE2ESK_EENS1_15EpilogueDefaultEEEEEvvEEEEvNT_6ParamsE,(.L_x_244 - _ZN7cutlass13device_kernelINS_4gemm6kernel13GemmUniversalIN4cute5tupleIJiiiiEEENS1_10collective13CollectiveMmaINS1_34MainloopSm90TmaGmmaWarpSpecializedILi28ENS5_IJNS4_1CILi2EEENSA_ILi1EEESC_EEENS1_35KernelTmaWarpSpecializedCooperativeEEENS5_IJNSA_ILi192EEENSA_ILi64EEENSA_ILi16EEEEEENS_6half_tENS5_IJlSC_lEEESK_SL_NS4_8TiledMMAINS4_8MMA_AtomIJNS4_4SM904GMMA25MMA_64x64x16_F32F16F16_SSILNSP_5MajorE0ELSR_0ELNSP_7ScaleInE1ELSS_1EEEEEENS4_6LayoutISD_NS5_IJSC_NSA_ILi0EEESW_EEEEENS5_IJNS4_10UnderscoreESZ_SZ_EEEEENS4_13SM90_TMA_LOADENS4_14ComposedLayoutINS4_7SwizzleILi1ELi4ELi3EEENS4_18smem_ptr_flag_bitsILi16EEENSV_INS5_IJNSA_ILi8EEESI_EEENS5_IJSI_SC_EEEEEEEvNS4_8identityENS4_23SM90_TMA_LOAD_MULTICASTES1C_vS1D_EENS_8epilogue10collective6detail29Sm90TmaWarpSpecializedAdapterINS1H_15DefaultEpilogueISK_SL_SL_NS1G_6thread17LinearCombinationISK_Li1EffLNS1L_9ScaleType4KindE0ELNS_15FloatRoundStyleE2ESK_EENS1_15EpilogueDefaultEEEEEvvEEEEvNT_6ParamsE)
        .other          _ZN7cutlass13device_kernelINS_4gemm6kernel13GemmUniversalIN4cute5tupleIJiiiiEEENS1_10collective13CollectiveMmaINS1_34MainloopSm90TmaGmmaWarpSpecializedILi28ENS5_IJNS4_1CILi2EEENSA_ILi1EEESC_EEENS1_35KernelTmaWarpSpecializedCooperativeEEENS5_IJNSA_ILi192EEENSA_ILi64EEENSA_ILi16EEEEEENS_6half_tENS5_IJlSC_lEEESK_SL_NS4_8TiledMMAINS4_8MMA_AtomIJNS4_4SM904GMMA25MMA_64x64x16_F32F16F16_SSILNSP_5MajorE0ELSR_0ELNSP_7ScaleInE1ELSS_1EEEEEENS4_6LayoutISD_NS5_IJSC_NSA_ILi0EEESW_EEEEENS5_IJNS4_10UnderscoreESZ_SZ_EEEEENS4_13SM90_TMA_LOADENS4_14ComposedLayoutINS4_7SwizzleILi1ELi4ELi3EEENS4_18smem_ptr_flag_bitsILi16EEENSV_INS5_IJNSA_ILi8EEESI_EEENS5_IJSI_SC_EEEEEEEvNS4_8identityENS4_23SM90_TMA_LOAD_MULTICASTES1C_vS1D_EENS_8epilogue10collective6detail29Sm90TmaWarpSpecializedAdapterINS1H_15DefaultEpilogueISK_SL_SL_NS1G_6thread17LinearCombinationISK_Li1EffLNS1L_9ScaleType4KindE0ELNS_15FloatRoundStyleE2ESK_EENS1_15EpilogueDefaultEEEEEvvEEEEvNT_6ParamsE,@"STO_CUDA_ENTRY STV_DEFAULT"
_ZN7cutlass13device_kernelINS_4gemm6kernel13GemmUniversalIN4cute5tupleIJiiiiEEENS1_10collective13CollectiveMmaINS1_34MainloopSm90TmaGmmaWarpSpecializedILi28ENS5_IJNS4_1CILi2EEENSA_ILi1EEESC_EEENS1_35KernelTmaWarpSpecializedCooperativeEEENS5_IJNSA_ILi192EEENSA_ILi64EEENSA_ILi16EEEEEENS_6half_tENS5_IJlSC_lEEESK_SL_NS4_8TiledMMAINS4_8MMA_AtomIJNS4_4SM904GMMA25MMA_64x64x16_F32F16F16_SSILNSP_5MajorE0ELSR_0ELNSP_7ScaleInE1ELSS_1EEEEEENS4_6LayoutISD_NS5_IJSC_NSA_ILi0EEESW_EEEEENS5_IJNS4_10UnderscoreESZ_SZ_EEEEENS4_13SM90_TMA_LOADENS4_14ComposedLayoutINS4_7SwizzleILi1ELi4ELi3EEENS4_18smem_ptr_flag_bitsILi16EEENSV_INS5_IJNSA_ILi8EEESI_EEENS5_IJSI_SC_EEEEEEEvNS4_8identityENS4_23SM90_TMA_LOAD_MULTICASTES1C_vS1D_EENS_8epilogue10collective6detail29Sm90TmaWarpSpecializedAdapterINS1H_15DefaultEpilogueISK_SL_SL_NS1G_6thread17LinearCombinationISK_Li1EffLNS1L_9ScaleType4KindE0ELNS_15FloatRoundStyleE2ESK_EENS1_15EpilogueDefaultEEEEEvvEEEEvNT_6ParamsE:
[----:B------:R-:W0:Y:S01]  /*0000*/  LDC R1, c[0x0][0x28] ;  /* 0x00000a00ff017b82 */ /* 0x000e220000000800 */
[----:B------:R-:W1:Y:S01]  /*0010*/  S2R R98, SR_TID.X ;  /* 0x0000000000627919 */ /* 0x000e620000002100 */
[----:B------:R-:W-:Y:S01]  /*0020*/  ELECT P0, URZ, PT ;  /* 0x00000000003f782f */ /* 0x000fe20003800000 */
[----:B------:R-:W-:Y:S01]  /*0030*/  BSSY B0, `(.L_x_0) ;  /* 0x000000f000007945 */ /* 0x000fe20003800000 */
[--C-:B-1----:R-:W-:Y:S02]  /*0040*/  SHF.R.U32.HI R0, RZ, 0x5, R98.reuse ;  /* 0x00000005ff007819 */ /* 0x102fe40000011662 */
[----:B------:R-:W-:-:S03]  /*0050*/  SHF.R.U32.HI R7, RZ, 0x7, R98 ;  /* 0x00000007ff077819 */ /* 0x000fc60000011662 */
[----:B------:R-:W1:Y:S04]  /*0060*/  SHFL.IDX PT, R3, R0, RZ, 0x1f ;  /* 0x00001fff00037589 */ /* 0x000e6800000e0000 */
[----:B------:R2:W3:Y:S01]  /*0070*/  SHFL.IDX PT, R2, R7, RZ, 0x1f ;  /* 0x00001fff07027589 */ /* 0x0004e200000e0000 */
[----:B-1----:R-:W-:-:S13]  /*0080*/  ISETP.NE.OR P0, PT, R3, RZ, !P0 ;  /* 0x000000ff0300720c */ /* 0x002fda0004705670 */
[----:B0-23--:R-:W-:Y:S05]  /*0090*/  @P0 BRA `(.L_x_1) ;  /* 0x0000000000200947 */ /* 0x00dfea0003800000 */
[----:B------:R-:W-:Y:S02]  /*00a0*/  ULDC.64 UR4, c[0x0][0x198] ;  /* 0x0000660000047ab9 */ /* 0x000fe40000000a00 */
[----:B------:R-:W-:Y:S02]  /*00b0*/  UIADD3 UR6, UP0, UR4, 0xf0, URZ ;  /* 0x000000f004067890 */ /* 0x000fe4000ff1e03f */
[----:B------:R-:W-:Y:S02]  /*00c0*/  UIADD3 UR4, UP1, UR4, 0x1f0, URZ ;  /* 0x000001f004047890 */ /* 0x000fe4000ff3e03f */
[----:B------:R-:W-:Y:S02]  /*00d0*/  UIADD3.X UR7, URZ, UR5, URZ, UP0, !UPT ;  /* 0x000000053f077290 */ /* 0x000fe400087fe43f */
[----:B------:R-:W-:-:S07]  /*00e0*/  UIADD3.X UR5, URZ, UR5, URZ, UP1, !UPT ;  /* 0x000000053f057290 */ /* 0x000fce0008ffe43f */
[----:B------:R0:W-:Y:S02]  /*00f0*/  UTMACCTL.PF [UR6] ;  /* 0x00000000060079b9 */ /* 0x0001e40008040000 */
[----:B------:R0:W-:Y:S02]  /*0100*/  UTMACCTL.PF [UR4] ;  /* 0x00000000040079b9 */ /* 0x0001e40008040000 */
[----:B0-----:R-:W-:Y:S01]  /*0110*/  NOP ;  /* 0x0000000000007918 */ /* 0x001fe20000000000 */
.L_x_1:
[----:B------:R-:W-:Y:S05]  /*0120*/  BSYNC B0 ;  /* 0x0000000000007941 */ /* 0x000fea0003800000 */
.L_x_0:
[----:B------:R-:W0:Y:S02]  /*0130*/  SHFL.IDX PT, R5, R0, RZ, 0x1f ;  /* 0x00001fff00057589 */ /* 0x000e2400000e0000 */
[----:B0-----:R-:W-:-:S13]  /*0140*/  ISETP.NE.AND P0, PT, R5, RZ, PT ;  /* 0x000000ff0500720c */ /* 0x001fda0003f05270 */
[----:B------:R-:W-:Y:S05]  /*0150*/  @P0 BRA `(.L_x_2) ;  /* 0x0000000400240947 */ /* 0x000fea0003800000 */
[----:B------:R-:W-:Y:S01]  /*0160*/  ELECT P0, URZ, PT ;  /* 0x00000000003f782f */ /* 0x000fe20003800000 */
[----:B------:R-:W-:-:S12]  /*0170*/  BSSY B0, `(.L_x_2) ;  /* 0x0000047000007945 */ /* 0x000fd80003800000 */
[----:B------:R-:W-:Y:S05]  /*0180*/  @!P0 BRA `(.L_x_3) ;  /* 0x0000000400148947 */ /* 0x000fea0003800000 */
[----:B------:R-:W0:Y:S01]  /*0190*/  S2UR UR8, SR_CgaCtaId ;  /* 0x00000000000879c3 */ /* 0x000e220000008800 */
[----:B------:R-:W-:Y:S01]  /*01a0*/  UMOV UR4, 0x400 ;  /* 0x0000040000047882 */ /* 0x000fe20000000000 */
[----:B------:R-:W-:Y:S01]  /*01b0*/  UMOV UR5, 0x1 ;  /* 0x0000000100057882 */ /* 0x000fe20000000000 */
[----:B------:R-:W-:Y:S02]  /*01c0*/  UMOV UR6, 0x4 ;  /* 0x0000000400067882 */ /* 0x000fe40000000000 */
[----:B------:R-:W-:-:S04]  /*01d0*/  UIADD3 UR6, -UR6, 0x100000, URZ ;  /* 0x0010000006067890 */ /* 0x000fc8000fffe13f */
[----:B------:R-:W-:Y:S02]  /*01e0*/  USHF.L.U32 UR7, UR6, 0xb, URZ ;  /* 0x0000000b06077899 */ /* 0x000fe4000800063f */
[----:B------:R-:W-:Y:S02]  /*01f0*/  USHF.L.U32 UR6, UR6, 0x1, URZ ;  /* 0x0000000106067899 */ /* 0x000fe4000800063f */
[----:B0-----:R-:W-:Y:S02]  /*0200*/  ULEA UR8, UR8, UR4, 0x18 ;  /* 0x0000000408087291 */ /* 0x001fe4000f8ec03f */
[----:B------:R-:W-:-:S04]  /*0210*/  UIADD3 UR4, -UR5, 0x100000, URZ ;  /* 0x0010000005047890 */ /* 0x000fc8000fffe13f */
[----:B------:R-:W-:Y:S02]  /*0220*/  USHF.L.U32 UR5, UR4, 0xb, URZ ;  /* 0x0000000b04057899 */ /* 0x000fe4000800063f */
[----:B------:R-:W-:Y:S01]  /*0230*/  USHF.L.U32 UR4, UR4, 0x1, URZ ;  /* 0x0000000104047899 */ /* 0x000fe2000800063f */
[----:B------:R-:W0:Y:S11]  /*0240*/  FENCE.VIEW.ASYNC.S ;  /* 0x00000000000073c6 */ /* 0x000e360000000000 */
[----:B0-----:R0:W1:Y:S01]  /*0250*/  SYNCS.EXCH.64 URZ, [UR8], UR4 ;  /* 0x00000004083f75b2 */ /* 0x0010620008000100 */
[----:B------:R0:W2:Y:S01]  /*0260*/  SYNCS.EXCH.64 URZ, [UR8+0xe0], UR6 ;  /* 0x0000e006083f75b2 */ /* 0x0000a20008000100 */
[----:B------:R0:W3:Y:S01]  /*0270*/  SYNCS.EXCH.64 URZ, [UR8+0x8], UR4 ;  /* 0x00000804083f75b2 */ /* 0x0000e20008000100 */
[----:B------:R0:W4:Y:S01]  /*0280*/  SYNCS.EXCH.64 URZ, [UR8+0xe8], UR6 ;  /* 0x0000e806083f75b2 */ /* 0x0001220008000100 */
[----:B------:R0:W0:Y:S01]  /*0290*/  SYNCS.EXCH.64 URZ, [UR8+0x10], UR4 ;  /* 0x00001004083f75b2 */ /* 0x0000220008000100 */
        /* <DEDUP_REMOVED lines=51> */
[----:B-1234-:R-:W-:Y:S01]  /*05d0*/  NOP ;  /* 0x0000000000007918 */ /* 0x01efe20000000000 */
.L_x_3:
[----:B0-----:R-:W-:Y:S05]  /*05e0*/  BSYNC B0 ;  /* 0x0000000000007941 */ /* 0x001fea0003800000 */
.L_x_2:
[----:B------:R-:W-:Y:S01]  /*05f0*/  SHF.R.S32.HI R9, RZ, 0x1f, R98 ;  /* 0x0000001fff097819 */ /* 0x000fe20000011462 */
[----:B------:R-:W0:Y:S01]  /*0600*/  SHFL.IDX PT, R0, R0, RZ, 0x1f ;  /* 0x00001fff00007589 */ /* 0x000e2200000e0000 */
[----:B------:R-:W1:Y:S01]  /*0610*/  S2UR UR8, SR_CTAID.X ;  /* 0x00000000000879c3 */ /* 0x000e620000002500 */
[----:B------:R-:W-:Y:S02]  /*0620*/  ELECT P0, URZ, PT ;  /* 0x00000000003f782f */ /* 0x000fe40003800000 */
[----:B------:R-:W-:Y:S01]  /*0630*/  LEA.HI R9, R9, R98, RZ, 0x7 ;  /* 0x0000006209097211 */ /* 0x000fe200078f38ff */
[----:B------:R-:W2:Y:S01]  /*0640*/  S2R R4, SR_CTAID.Y ;  /* 0x0000000000047919 */ /* 0x000ea20000002600 */
[----:B------:R-:W-:Y:S01]  /*0650*/  SHF.R.S32.HI R6, RZ, 0x1f, R5 ;  /* 0x0000001fff067819 */ /* 0x000fe20000011405 */
[----:B------:R-:W-:Y:S01]  /*0660*/  ULDC UR4, c[0x0][0x150] ;  /* 0x0000540000047ab9 */ /* 0x000fe20000000800 */
[----:B------:R-:W-:Y:S01]  /*0670*/  LOP3.LUT R9, R9, 0xffffff80, RZ, 0xc0, !PT ;  /* 0xffffff8009097812 */ /* 0x000fe200078ec0ff */
[----:B------:R-:W-:Y:S01]  /*0680*/  NOP ;  /* 0x0000000000007918 */ /* 0x000fe20000000000 */
[----:B------:R-:W-:Y:S01]  /*0690*/  LEA.HI R6, R6, R5, RZ, 0x2 ;  /* 0x0000000506067211 */ /* 0x000fe200078f10ff */
[----:B------:R-:W3:Y:S01]  /*06a0*/  LDC R11, c[0x0][0x144] ;  /* 0x00005100ff0b7b82 */ /* 0x000ee20000000800 */
[----:B------:R-:W-:Y:S01]  /*06b0*/  NOP ;  /* 0x0000000000007918 */ /* 0x000fe20000000000 */
[----:B------:R-:W-:Y:S01]  /*06c0*/  IMAD.IADD R8, R98, 0x1, -R9 ;  /* 0x0000000162087824 */ /* 0x000fe200078e0a09 */
[----:B------:R-:W-:Y:S01]  /*06d0*/  LOP3.LUT R6, R6, 0x3ffffffc, RZ, 0xc0, !PT ;  /* 0x3ffffffc06067812 */ /* 0x000fe200078ec0ff */
[----:B------:R-:W-:Y:S01]  /*06e0*/  IMAD.MOV.U32 R22, RZ, RZ, 0x1 ;  /* 0x00000001ff167424 */ /* 0x000fe200078e00ff */
[----:B------:R-:W-:-:S02]  /*06f0*/  ISETP.NE.AND P3, PT, R2, RZ, PT ;  /* 0x000000ff0200720c */ /* 0x000fc40003f65270 */
[----:B------:R-:W-:Y:S01]  /*0700*/  SHF.R.S32.HI R9, RZ, 0x1f, R8 ;  /* 0x0000001fff097819 */ /* 0x000fe20000011408 */
[----:B------:R-:W-:Y:S01]  /*0710*/  IMAD.IADD R6, R5, 0x1, -R6 ;  /* 0x0000000105067824 */ /* 0x000fe200078e0a06 */
[----:B------:R-:W4:Y:S02]  /*0720*/  LDC R13, c[0x0][0x140] ;  /* 0x00005000ff0d7b82 */ /* 0x000f240000000800 */
[----:B------:R-:W-:Y:S02]  /*0730*/  LEA.HI R9, R9, R8, RZ, 0x3 ;  /* 0x0000000809097211 */ /* 0x000fe400078f18ff */
[----:B0-----:R-:W-:Y:S02]  /*0740*/  ISETP.NE.OR P0, PT, R0, RZ, !P0 ;  /* 0x000000ff0000720c */ /* 0x001fe40004705670 */
[----:B------:R-:W-:Y:S02]  /*0750*/  SHF.R.S32.HI R0, RZ, 0x3, R9 ;  /* 0x00000003ff007819 */ /* 0x000fe40000011409 */
[----:B-1----:R-:W-:-:S02]  /*0760*/  I2FP.F32.U32 R10, UR8 ;  /* 0x00000008000a7c45 */ /* 0x002fc40008201000 */
[----:B------:R-:W-:-:S03]  /*0770*/  SHF.R.S32.HI R9, RZ, 0x1f, R9 ;  /* 0x0000001fff097819 */ /* 0x000fc60000011409 */
[----:B------:R-:W-:Y:S01]  /*0780*/  FMUL R10, R10, UR4 ;  /* 0x000000040a0a7c20 */ /* 0x000fe20008400000 */
[----:B------:R-:W-:Y:S01]  /*0790*/  LEA.HI R9, R9, R0, RZ, 0x2 ;  /* 0x0000000009097211 */ /* 0x000fe200078f10ff */
[----:B------:R-:W-:Y:S01]  /*07a0*/  ULDC UR4, c[0x0][0x154] ;  /* 0x0000550000047ab9 */ /* 0x000fe20000000800 */
[----:B--2---:R-:W-:Y:S01]  /*07b0*/  I2FP.F32.U32 R12, R4 ;  /* 0x00000004000c7245 */ /* 0x004fe20000201000 */
[----:B------:R-:W-:Y:S01]  /*07c0*/  VOTEU.ALL UP0, P0 ;  /* 0x00000000003f7886 */ /* 0x000fe20000000000 */
[----:B------:R-:W-:Y:S01]  /*07d0*/  LOP3.LUT R9, R9, 0xfffffffc, RZ, 0xc0, !PT ;  /* 0xfffffffc09097812 */ /* 0x000fe200078ec0ff */
[----:B------:R-:W0:Y:S01]  /*07e0*/  F2I.U32.TRUNC.NTZ R10, R10 ;  /* 0x0000000a000a7305 */ /* 0x000e22000020f000 */
[----:B------:R-:W-:Y:S01]  /*07f0*/  VOTEU.ALL UP1, P0 ;  /* 0x00000000003f7886 */ /* 0x000fe20000020000 */
[----:B------:R-:W-:Y:S01]  /*0800*/  FMUL R12, R12, UR4 ;  /* 0x000000040c0c7c20 */ /* 0x000fe20008400000 */
[----:B------:R-:W1:Y:S01]  /*0810*/  @!UP0 S2UR UR7, SR_CgaCtaId ;  /* 0x00000000000789c3 */ /* 0x000e620000008800 */
[----:B------:R-:W-:Y:S01]  /*0820*/  IMAD.IADD R9, R0, 0x1, -R9 ;  /* 0x0000000100097824 */ /* 0x000fe200078e0a09 */
[----:B------:R-:W-:Y:S01]  /*0830*/  SHF.R.S32.HI R0, RZ, 0x1f, R3 ;  /* 0x0000001fff007819 */ /* 0x000fe20000011403 */
[----:B------:R-:W-:Y:S01]  /*0840*/  UMOV UR4, 0x20 ;  /* 0x0000002000047882 */ /* 0x000fe20000000000 */
[----:B------:R-:W-:Y:S01]  /*0850*/  @!UP0 UMOV UR6, 0x400 ;  /* 0x0000040000068882 */ /* 0x000fe20000000000 */
[----:B------:R-:W-:Y:S01]  /*0860*/  IMAD R19, R6, 0x4, R9 ;  /* 0x0000000406137824 */ /* 0x000fe200078e0209 */
[----:B------:R-:W2:Y:S01]  /*0870*/  F2I.U32.TRUNC.NTZ R12, R12 ;  /* 0x0000000c000c7305 */ /* 0x000ea2000020f000 */
[----:B------:R-:W-:Y:S01]  /*0880*/  LEA.HI R0, R0, R3, RZ, 0x2 ;  /* 0x0000000300007211 */ /* 0x000fe200078f10ff */
[----:B------:R-:W5:Y:S01]  /*0890*/  LDC R9, c[0x0][0x148] ;  /* 0x00005200ff097b82 */ /* 0x000f620000000800 */
[----:B------:R-:W-:-:S04]  /*08a0*/  @!UP0 UIADD3 UR4, -UR4, 0x100000, URZ ;  /* 0x0010000004048890 */ /* 0x000fc8000fffe13f */
[----:B------:R-:W-:Y:S02]  /*08b0*/  @!UP0 USHF.L.U32 UR5, UR4, 0xb, URZ ;  /* 0x0000000b04058899 */ /* 0x000fe4000800063f */
[----:B------:R-:W-:Y:S01]  /*08c0*/  @!UP0 USHF.L.U32 UR4, UR4, 0x1, URZ ;  /* 0x0000000104048899 */ /* 0x000fe2000800063f */
[----:B------:R-:W-:Y:S01]  /*08d0*/  LEA.HI R6, R19, R19, RZ, 0x1 ;  /* 0x0000001313067211 */ /* 0x000fe200078f08ff */
[----:B0-----:R-:W-:Y:S01]  /*08e0*/  IMAD.MOV R14, RZ, RZ, -R10 ;  /* 0x000000ffff0e7224 */ /* 0x001fe200078e0a0a */
[----:B------:R-:W-:Y:S02]  /*08f0*/  LOP3.LUT R0, R0, 0xfffffffc, RZ, 0xc0, !PT ;  /* 0xfffffffc00007812 */ /* 0x000fe400078ec0ff */
[----:B------:R-:W-:Y:S01]  /*0900*/  LOP3.LUT R10, R6, 0xfffffffe, RZ, 0xc0, !PT ;  /* 0xfffffffe060a7812 */ /* 0x000fe200078ec0ff */
[----:B---3--:R-:W-:Y:S01]  /*0910*/  IMAD R6, R11, R14, UR8 ;  /* 0x000000080b067e24 */ /* 0x008fe2000f8e020e */
[----:B----4-:R-:W-:Y:S01]  /*0920*/  ISETP.EQ.U32.AND P2, PT, R13, 0x1, PT ;  /* 0x000000010d00780c */ /* 0x010fe20003f42070 */
[----:B------:R-:W-:-:S02]  /*0930*/  IMAD.IADD R3, R3, 0x1, -R0 ;  /* 0x0000000103037824 */ /* 0x000fc400078e0a00 */
[C---:B------:R-:W-:Y:S02]  /*0940*/  IMAD.IADD R11, R19.reuse, 0x1, -R10 ;  /* 0x00000001130b7824 */ /* 0x040fe400078e0a0a */
[----:B------:R-:W-:Y:S01]  /*0950*/  IMAD.SHL.U32 R10, R19, 0x4, RZ ;  /* 0x00000004130a7824 */ /* 0x000fe200078e00ff */
[----:B------:R-:W-:Y:S01]  /*0960*/  ISETP.NE.AND P1, PT, R3, 0x3, PT ;  /* 0x000000030300780c */ /* 0x000fe20003f25270 */
[----:B--2---:R-:W-:Y:S01]  /*0970*/  IMAD.MOV R24, RZ, RZ, -R12 ;  /* 0x000000ffff187224 */ /* 0x004fe200078e0a0c */
[----:B------:R-:W-:Y:S01]  /*0980*/  ISETP.NE.AND P4, PT, R11, R6, PT ;  /* 0x000000060b00720c */ /* 0x000fe20003f85270 */
[----:B-1----:R-:W-:Y:S01]  /*0990*/  @!UP0 ULEA UR6, UR7, UR6, 0x18 ;  /* 0x0000000607068291 */ /* 0x002fe2000f8ec03f */
[----:B------:R-:W-:Y:S01]  /*09a0*/  LOP3.LUT R19, R19, 0xc, R10, 0x78, !PT ;  /* 0x0000000c13137812 */ /* 0x000fe200078e780a */
[----:B------:R-:W-:Y:S01]  /*09b0*/  VOTEU.ALL UP0, P0 ;  /* 0x00000000003f7886 */ /* 0x000fe20000000000 */
[----:B------:R-:W-:Y:S01]  /*09c0*/  LOP3.LUT P0, RZ, R8, 0x7, RZ, 0xc0, !PT ;  /* 0x0000000708ff7812 */ /* 0x000fe2000780c0ff */
[----:B------:R-:W-:Y:S01]  /*09d0*/  VIADD R8, R2, 0xffffffff ;  /* 0xffffffff02087836 */ /* 0x000fe20000000000 */
[----:B------:R-:W-:Y:S01]  /*09e0*/  ISETP.EQ.OR P1, PT, R3, RZ, !P1 ;  /* 0x000000ff0300720c */ /* 0x000fe20004f22670 */
[----:B-----5:R-:W-:Y:S01]  /*09f0*/  IMAD R11, R9, R24, R4 ;  /* 0x00000018090b7224 */ /* 0x020fe200078e0204 */
[----:B------:R-:W-:-:S02]  /*0a00*/  ISETP.LT.U32.AND P0, PT, R19, 0x2, !P0 ;  /* 0x000000021300780c */ /* 0x000fc40004701070 */
[----:B------:R-:W-:Y:S02]  /*0a10*/  ISETP.EQ.AND P1, PT, R2, RZ, P1 ;  /* 0x000000ff0200720c */ /* 0x000fe40000f22270 */
[----:B------:R-:W-:Y:S01]  /*0a20*/  ISETP.GE.U32.AND P6, PT, R8, 0x2, PT ;  /* 0x000000020800780c */ /* 0x000fe20003fc6070 */
[----:B------:R-:W0:Y:S02]  /*0a30*/  FENCE.VIEW.ASYNC.S ;  /* 0x00000000000073c6 */ /* 0x000e240000000000 */
[----:B0-----:R0:W1:Y:S01]  /*0a40*/  @!UP0 SYNCS.EXCH.64 URZ, [UR6+0x1d0], UR4 ;  /* 0x0001d004063f85b2 */ /* 0x0010620008000100 */
[----:B------:R-:W-:Y:S02]  /*0a50*/  @P4 LEA.HI R0, R19, R19, RZ, 0x1 ;  /* 0x0000001313004211 */ /* 0x000fe400078f08ff */
[----:B------:R-:W-:Y:S02]  /*0a60*/  SEL R18, RZ, 0x1, !P1 ;  /* 0x00000001ff127807 */ /* 0x000fe40004800000 */
[----:B------:R-:W-:-:S02]  /*0a70*/  @P4 SHF.R.S32.HI R0, RZ, 0x1, R0 ;  /* 0x00000001ff004819 */ /* 0x000fc40000011400 */
[----:B------:R-:W-:Y:S02]  /*0a80*/  SEL R18, R18, 0x2, P6 ;  /* 0x0000000212127807 */ /* 0x000fe40003000000 */
[----:B------:R-:W-:Y:S02]  /*0a90*/  @P4 ISETP.NE.AND P5, PT, R0, R11, PT ;  /* 0x0000000b0000420c */ /* 0x000fe40003fa5270 */
[----:B------:R-:W-:Y:S02]  /*0aa0*/  SEL R11, RZ, 0x1, !P0 ;  /* 0x00000001ff0b7807 */ /* 0x000fe40004000000 */
[----:B------:R-:W-:Y:S02]  /*0ab0*/  @P4 SEL R22, RZ, 0x1, P5 ;  /* 0x00000001ff164807 */ /* 0x000fe40002800000 */
[----:B------:R-:W-:Y:S01]  /*0ac0*/  LOP3.LUT R0, R98, 0x7f, RZ, 0xc0, !PT ;  /* 0x0000007f62007812 */ /* 0x000fe200078ec0ff */
[----:B------:R0:W2:Y:S01]  /*0ad0*/  @!UP1 SYNCS.EXCH.64 URZ, [UR6+0x1d8], UR4 ;  /* 0x0001d804063f95b2 */ /* 0x0000a20008000100 */
[----:B------:R-:W-:Y:S01]  /*0ae0*/  LOP3.LUT R22, R22, R11, RZ, 0xc0, !PT ;  /* 0x0000000b16167212 */ /* 0x000fe200078ec0ff */
[----:B------:R-:W-:Y:S01]  /*0af0*/  NOP ;  /* 0x0000000000007918 */ /* 0x000fe20000000000 */
[----:B------:R-:W-:Y:S05]  /*0b00*/  @!P2 BRA `(.L_x_4) ;  /* 0x000000000008a947 */ /* 0x000fea0003800000 */
[----:B-12---:R-:W-:Y:S01]  /*0b10*/  UCGABAR_ARV ;  /* 0x00000000000079c7 */ /* 0x006fe20008000000 */
[----:B------:R-:W-:Y:S05]  /*0b20*/  BRA `(.L_x_5) ;  /* 0x0000000000047947 */ /* 0x000fea0003800000 */
.L_x_4:
[----:B-12---:R-:W-:Y:S01]  /*0b30*/  NOP ;  /* 0x0000000000007918 */ /* 0x006fe20000000000 */
.L_x_5:
[----:B------:R-:W1:Y:S01]  /*0b40*/  LDC R2, c[0x0][0x65c] ;  /* 0x00019700ff027b82 */ /* 0x000e620000000800 */
[----:B------:R-:W-:Y:S01]  /*0b50*/  LOP3.LUT R5, R5, 0xfffff7ff, RZ, 0xc0, !PT ;  /* 0xfffff7ff05057812 */ /* 0x000fe200078ec0ff */
[----:B------:R-:W-:Y:S02]  /*0b60*/  IMAD.U32 R10, RZ, RZ, UR8 ;  /* 0x00000008ff0a7e24 */ /* 0x000fe4000f8e00ff */
[----:B------:R-:W-:Y:S01]  /*0b70*/  IMAD.MOV.U32 R11, RZ, RZ, RZ ;  /* 0x000000ffff0b7224 */ /* 0x000fe200078e00ff */
[----:B-1----:R-:W-:-:S13]  /*0b80*/  ISETP.NE.AND P1, PT, R2, 0x1, PT ;  /* 0x000000010200780c */ /* 0x002fda0003f25270 */
[----:B------:R-:W1:Y:S01]  /*0b90*/  @P1 LDC R17, c[0x0][0x10] ;  /* 0x00000400ff111b82 */ /* 0x000e620000000800 */
[----:B------:R-:W-:Y:S01]  /*0ba0*/  @P1 LOP3.LUT R5, R5, 0x800, RZ, 0xfc, !PT ;  /* 0x0000080005051812 */ /* 0x000fe200078efcff */
[----:B------:R-:W-:Y:S02]  /*0bb0*/  @P1 IMAD.MOV.U32 R5, RZ, RZ, RZ ;  /* 0x000000ffff051224 */ /* 0x000fe400078e00ff */
[----:B------:R-:W-:-:S04]  /*0bc0*/  @P1 IMAD.MOV.U32 R15, RZ, RZ, RZ ;  /* 0x000000ffff0f1224 */ /* 0x000fc800078e00ff */
[----:B------:R-:W2:Y:S01]  /*0bd0*/  @!P1 LDC R13, c[0x0][0xc] ;  /* 0x00000300ff0d9b82 */ /* 0x000ea20000000800 */
[----:B0-----:R-:W-:Y:S01]  /*0be0*/  ULDC UR4, c[0x0][0xc] ;  /* 0x0000030000047ab9 */ /* 0x001fe20000000800 */
[----:B------:R-:W-:Y:S01]  /*0bf0*/  ULDC UR5, c[0x0][0x10] ;  /* 0x0000040000057ab9 */ /* 0x000fe20000000800 */
[----:B------:R-:W-:Y:S01]  /*0c00*/  ULDC UR6, c[0x0][0x14] ;  /* 0x0000050000067ab9 */ /* 0x000fe20000000800 */
[----:B------:R-:W-:-:S04]  /*0c10*/  UIMAD.WIDE.U32 UR4, UR4, UR5, URZ ;  /* 0x00000005040472a5 */ /* 0x000fc8000f8e003f */
[----:B------:R-:W-:Y:S02]  /*0c20*/  UIMAD.WIDE.U32 UR36, UR4, UR6, URZ ;  /* 0x00000006042472a5 */ /* 0x000fe4000f8e003f */
[----:B------:R-:W-:-:S04]  /*0c30*/  UIMAD UR42, UR5, UR6, URZ ;  /* 0x00000006052a72a4 */ /* 0x000fc8000f8e023f */
[----:B------:R-:W-:Y:S01]  /*0c40*/  UIADD3 UR42, UR37, UR42, URZ ;  /* 0x0000002a252a7290 */ /* 0x000fe2000fffe03f */
[----:B-1----:R-:W-:-:S04]  /*0c50*/  @P1 IMAD.WIDE.U32 R16, R17, UR8, R4 ;  /* 0x0000000811101c25 */ /* 0x002fc8000f8e0004 */
[----:B------:R-:W-:Y:S02]  /*0c60*/  @P1 IMAD.IADD R17, R17, 0x1, R15 ;  /* 0x0000000111111824 */ /* 0x000fe400078e020f */
[----:B--2---:R-:W-:-:S04]  /*0c70*/  @!P1 IMAD.WIDE.U32 R10, R4, R13, R10 ;  /* 0x0000000d040a9225 */ /* 0x004fc800078e000a */
[----:B------:R-:W-:Y:S02]  /*0c80*/  @!P1 IMAD.MOV.U32 R16, RZ, RZ, R10 ;  /* 0x000000ffff109224 */ /* 0x000fe400078e000a */
[----:B------:R-:W-:Y:S01]  /*0c90*/  @!P1 IMAD.MOV.U32 R17, RZ, RZ, R11 ;  /* 0x000000ffff119224 */ /* 0x000fe200078e000b */
[----:B------:R-:W-:Y:S06]  /*0ca0*/  @!P2 BRA `(.L_x_6) ;  /* 0x00000000000ca947 */ /* 0x000fec0003800000 */
[----:B------:R-:W-:Y:S01]  /*0cb0*/  UCGABAR_WAIT ;  /* 0x0000000000007dc7 */ /* 0x000fe20008000000 */
[----:B------:R-:W-:Y:S01]  /*0cc0*/  CCTL.IVALL ;  /* 0x00000000ff00798f */ /* 0x000fe20002000000 */
[----:B------:R-:W-:Y:S05]  /*0cd0*/  BRA `(.L_x_7) ;  /* 0x0000000000047947 */ /* 0x000fea0003800000 */
.L_x_6:
[----:B------:R-:W-:Y:S06]  /*0ce0*/  BAR.SYNC.DEFER_BLOCKING 0x0 ;  /* 0x0000000000007b1d */ /* 0x000fec0000010000 */
.L_x_7:
[----:B------:R-:W-:Y:S05]  /*0cf0*/  @!P3 BRA `(.L_x_8) ;  /* 0x0000006400ecb947 */ /* 0x000fea0003800000 */
[----:B------:R-:W-:-:S13]  /*0d00*/  ISETP.GT.U32.AND P0, PT, R8, 0x1, PT ;  /* 0x000000010800780c */ /* 0x000fda0003f04070 */
[----:B------:R-:W-:Y:S05]  /*0d10*/  @P0 EXIT ;  /* 0x000000000000094d */ /* 0x000fea0003800000 */
[----:B------:R-:W-:Y:S01]  /*0d20*/  ULDC.64 UR4, c[0x0][0x650] ;  /* 0x0001940000047ab9 */ /* 0x000fe20000000a00 */
[----:B------:R-:W-:Y:S01]  /*0d30*/  PRMT R3, RZ, 0x7610, R3 ;  /* 0x00007610ff037816 */ /* 0x000fe20000000003 */
[----:B------:R-:W-:Y:S01]  /*0d40*/  IMAD.MOV.U32 R109, RZ, RZ, -0x1 ;  /* 0xffffffffff6d7424 */ /* 0x000fe200078e00ff */
[----:B------:R-:W-:Y:S01]  /*0d50*/  ISETP.GE.U32.AND P0, PT, R16, UR4, PT ;  /* 0x0000000410007c0c */ /* 0x000fe2000bf06070 */
[----:B------:R-:W-:Y:S02]  /*0d60*/  IMAD.MOV.U32 R102, RZ, RZ, -0x1 ;  /* 0xffffffffff667424 */ /* 0x000fe400078e00ff */
[----:B------:R-:W-:Y:S01]  /*0d70*/  IMAD.MOV.U32 R23, RZ, RZ, -0x1 ;  /* 0xffffffffff177424 */ /* 0x000fe200078e00ff */
[----:B------:R-:W-:-:S13]  /*0d80*/  ISETP.GE.U32.AND.EX P0, PT, R17, UR5, PT, P0 ;  /* 0x0000000511007c0c */ /* 0x000fda000bf06100 */
[----:B------:R-:W-:Y:S05]  /*0d90*/  @P0 BRA `(.L_x_9) ;  /* 0x00000004002c0947 */ /* 0x000fea0003800000 */
[----:B------:R-:W0:Y:S01]  /*0da0*/  LDC.64 R26, c[0x0][0x628] ;  /* 0x00018a00ff1a7b82 */ /* 0x000e220000000a00 */
[----:B------:R-:W-:Y:S02]  /*0db0*/  IMAD.MOV.U32 R10, RZ, RZ, R16 ;  /* 0x000000ffff0a7224 */ /* 0x000fe400078e0010 */
[----:B------:R-:W-:-:S05]  /*0dc0*/  IMAD.MOV.U32 R11, RZ, RZ, R17 ;  /* 0x000000ffff0b7224 */ /* 0x000fca00078e0011 */
[----:B------:R-:W1:Y:S08]  /*0dd0*/  LDC R8, c[0x0][0x630] ;  /* 0x00018c00ff087b82 */ /* 0x000e700000000800 */
[----:B------:R-:W2:Y:S01]  /*0de0*/  LDC.64 R28, c[0x0][0x620] ;  /* 0x00018800ff1c7b82 */ /* 0x000ea20000000a00 */
[----:B0-----:R-:W-:-:S04]  /*0df0*/  ISETP.NE.U32.AND P0, PT, R26, RZ, PT ;  /* 0x000000ff1a00720c */ /* 0x001fc80003f05070 */
[----:B------:R-:W-:-:S13]  /*0e00*/  ISETP.NE.AND.EX P0, PT, R27, RZ, PT, P0 ;  /* 0x000000ff1b00720c */ /* 0x000fda0003f05300 */
[----:B-12---:R-:W-:Y:S05]  /*0e10*/  @!P0 BRA `(.L_x_10) ;  /* 0x0000000000288947 */ /* 0x006fea0003800000 */
[----:B------:R-:W0:Y:S02]  /*0e20*/  LDC R3, c[0x0][0x634] ;  /* 0x00018d00ff037b82 */ /* 0x000e240000000800 */
[----:B0-----:R-:W-:-:S05]  /*0e30*/  IADD3 R3, P0, R16, R3, RZ ;  /* 0x0000000310037210 */ /* 0x001fca0007f1e0ff */
[----:B------:R-:W-:-:S04]  /*0e40*/  IMAD.X R21, RZ, RZ, R17, P0 ;  /* 0x000000ffff157224 */ /* 0x000fc800000e0611 */
[----:B------:R-:W-:-:S04]  /*0e50*/  IMAD.WIDE.U32 R10, R21, R26, RZ ;  /* 0x0000001a150a7225 */ /* 0x000fc800078e00ff */
[----:B------:R-:W-:-:S04]  /*0e60*/  IMAD.WIDE.U32 R12, P0, R3, R27, R10 ;  /* 0x0000001b030c7225 */ /* 0x000fc8000780000a */
[----:B------:R-:W-:-:S04]  /*0e70*/  IMAD.WIDE.U32 R10, R3, R26, RZ ;  /* 0x0000001a030a7225 */ /* 0x000fc800078e00ff */
[----:B------:R-:W-:Y:S01]  /*0e80*/  IMAD.X R15, RZ, RZ, RZ, P0 ;  /* 0x000000ffff0f7224 */ /* 0x000fe200000e06ff */
[----:B------:R-:W-:Y:S01]  /*0e90*/  IADD3 RZ, P0, R11, R12, RZ ;  /* 0x0000000c0bff7210 */ /* 0x000fe20007f1e0ff */
[----:B------:R-:W-:-:S04]  /*0ea0*/  IMAD.MOV.U32 R14, RZ, RZ, R13 ;  /* 0x000000ffff0e7224 */ /* 0x000fc800078e000d */
[----:B------:R-:W-:-:S08]  /*0eb0*/  IMAD.WIDE.U32.X R10, R21, R27, R14, P0 ;  /* 0x0000001b150a7225 */ /* 0x000fd000000e040e */
.L_x_10:
[----:B------:R-:W0:Y:S01]  /*0ec0*/  LDC.64 R32, c[0x0][0x640] ;  /* 0x00019000ff207b82 */ /* 0x000e220000000a00 */
[--C-:B------:R-:W-:Y:S01]  /*0ed0*/  SHF.R.U64 R27, R10, R8, R11.reuse ;  /* 0x000000080a1b7219 */ /* 0x100fe2000000120b */
[----:B------:R-:W-:Y:S01]  /*0ee0*/  IMAD R31, R9, R24, R4 ;  /* 0x00000018091f7224 */ /* 0x000fe200078e0204 */
[----:B------:R-:W-:Y:S01]  /*0ef0*/  SHF.R.U32.HI R3, RZ, R8, R11 ;  /* 0x00000008ff037219 */ /* 0x000fe2000001160b */
[----:B------:R-:W-:Y:S01]  /*0f00*/  IMAD.MOV.U32 R23, RZ, RZ, 0x1 ;  /* 0x00000001ff177424 */ /* 0x000fe200078e00ff */
[----:B------:R-:W-:-:S03]  /*0f10*/  IADD3 R5, P0, RZ, -R27, RZ ;  /* 0x8000001bff057210 */ /* 0x000fc60007f1e0ff */
[----:B------:R-:W1:Y:S02]  /*0f20*/  LDC R12, c[0x0][0x618] ;  /* 0x00018600ff0c7b82 */ /* 0x000e640000000800 */
[----:B------:R-:W-:Y:S02]  /*0f30*/  IMAD.X R3, RZ, RZ, ~R3, P0 ;  /* 0x000000ffff037224 */ /* 0x000fe400000e0e03 */
[----:B------:R-:W-:-:S04]  /*0f40*/  IMAD.WIDE.U32 R10, R5, R28, R16 ;  /* 0x0000001c050a7225 */ /* 0x000fc800078e0010 */
[----:B------:R-:W2:Y:S01]  /*0f50*/  LDC R20, c[0x0][0x608] ;  /* 0x00018200ff147b82 */ /* 0x000ea20000000800 */
[----:B------:R-:W-:Y:S02]  /*0f60*/  IMAD R8, R3, R28, RZ ;  /* 0x0000001c03087224 */ /* 0x000fe400078e02ff */
[----:B------:R-:W-:Y:S02]  /*0f70*/  IMAD.MOV.U32 R3, RZ, RZ, -0x1 ;  /* 0xffffffffff037424 */ /* 0x000fe400078e00ff */
[----:B------:R-:W-:-:S03]  /*0f80*/  IMAD R5, R5, R29, R8 ;  /* 0x0000001d05057224 */ /* 0x000fc600078e0208 */
[----:B------:R-:W3:Y:S01]  /*0f90*/  LDC R30, c[0x0][0x658] ;  /* 0x00019600ff1e7b82 */ /* 0x000ee20000000800 */
[----:B------:R-:W-:Y:S01]  /*0fa0*/  IMAD.IADD R5, R11, 0x1, R5 ;  /* 0x000000010b057824 */ /* 0x000fe200078e0205 */
[----:B0-----:R-:W-:-:S04]  /*0fb0*/  ISETP.NE.U32.AND P0, PT, R32, RZ, PT ;  /* 0x000000ff2000720c */ /* 0x001fc80003f05070 */
[----:B------:R-:W-:Y:S02]  /*0fc0*/  ISETP.NE.AND.EX P0, PT, R33, RZ, PT, P0 ;  /* 0x000000ff2100720c */ /* 0x000fe40003f05300 */
[----:B------:R-:W0:Y:S01]  /*0fd0*/  LDC R26, c[0x0][0x600] ;  /* 0x00018000ff1a7b82 */ /* 0x000e220000000800 */
[-CC-:B-1----:R-:W-:Y:S02]  /*0fe0*/  SHF.R.U64 R14, R10, R12.reuse, R5.reuse ;  /* 0x0000000c0a0e7219 */ /* 0x182fe40000001205 */
[----:B------:R-:W-:-:S05]  /*0ff0*/  SHF.R.U32.HI R5, RZ, R12, R5 ;  /* 0x0000000cff057219 */ /* 0x000fca0000011605 */
[----:B------:R-:W1:Y:S01]  /*1000*/  LDC R15, c[0x0][0x648] ;  /* 0x00019200ff0f7b82 */ /* 0x000e620000000800 */
[-CC-:B--2---:R-:W-:Y:S02]  /*1010*/  SHF.R.U64 R29, R14, R20.reuse, R5.reuse ;  /* 0x000000140e1d7219 */ /* 0x184fe40000001205 */
[----:B------:R-:W-:-:S05]  /*1020*/  SHF.R.U32.HI R5, RZ, R20, R5 ;  /* 0x00000014ff057219 */ /* 0x000fca0000011605 */
[----:B------:R-:W2:Y:S01]  /*1030*/  LDC R21, c[0x0][0x638] ;  /* 0x00018e00ff157b82 */ /* 0x000ea20000000800 */
[-CC-:B---3--:R-:W-:Y:S02]  /*1040*/  SHF.R.U64 R20, R29, R30.reuse, R5.reuse ;  /* 0x0000001e1d147219 */ /* 0x188fe40000001205 */
[-C--:B------:R-:W-:Y:S02]  /*1050*/  SHF.L.U32 R3, R3, R30.reuse, RZ ;  /* 0x0000001e03037219 */ /* 0x080fe400000006ff */
[----:B------:R-:W-:Y:S01]  /*1060*/  SHF.R.U32.HI R5, RZ, R30, R5 ;  /* 0x0000001eff057219 */ /* 0x000fe20000011605 */
[----:B------:R-:W-:Y:S01]  /*1070*/  IMAD.MOV.U32 R4, RZ, RZ, R20 ;  /* 0x000000ffff047224 */ /* 0x000fe200078e0014 */
[----:B------:R-:W-:Y:S01]  /*1080*/  LOP3.LUT R12, RZ, R3, RZ, 0x33, !PT ;  /* 0x00000003ff0c7212 */ /* 0x000fe200078e33ff */
[----:B------:R-:W3:Y:S01]  /*1090*/  LDC R25, c[0x0][0x610] ;  /* 0x00018400ff197b82 */ /* 0x000ee20000000800 */
[----:B------:R-:W-:Y:S05]  /*10a0*/  @!P0 BRA `(.L_x_11) ;  /* 0x0000000000288947 */ /* 0x000fea0003800000 */
[----:B------:R-:W4:Y:S02]  /*10b0*/  LDC R3, c[0x0][0x64c] ;  /* 0x00019300ff037b82 */ /* 0x000f240000000800 */
[----:B----4-:R-:W-:-:S05]  /*10c0*/  IADD3 R3, P0, R20, R3, RZ ;  /* 0x0000000314037210 */ /* 0x010fca0007f1e0ff */
        /* <DEDUP_REMOVED lines=8> */
.L_x_11:
[----:B-1----:R-:W-:Y:S01]  /*1150*/  SHF.R.U64 R4, R4, R15, R5 ;  /* 0x0000000f04047219 */ /* 0x002fe20000001205 */
[----:B0-----:R-:W-:Y:S01]  /*1160*/  VIADD R5, R26, 0xffffffff ;  /* 0xffffffff1a057836 */ /* 0x001fe20000000000 */
[----:B------:R-:W-:Y:S01]  /*1170*/  SHF.L.U32 R3, R23, R30, RZ ;  /* 0x0000001e17037219 */ /* 0x000fe200000006ff */
[----:B------:R-:W-:Y:S01]  /*1180*/  IMAD.MOV.U32 R23, RZ, RZ, R27 ;  /* 0x000000ffff177224 */ /* 0x000fe200078e001b */
[----:B------:R-:W-:Y:S01]  /*1190*/  LOP3.LUT R12, R29, R12, RZ, 0xc0, !PT ;  /* 0x0000000c1d0c7212 */ /* 0x000fe200078ec0ff */
[----:B------:R-:W-:Y:S01]  /*11a0*/  IMAD.MOV R8, RZ, RZ, -R4 ;  /* 0x000000ffff087224 */ /* 0x000fe200078e0a04 */
[----:B------:R-:W-:Y:S02]  /*11b0*/  SEL R6, R6, R31, !P1 ;  /* 0x0000001f06067207 */ /* 0x000fe40004800000 */
[----:B------:R-:W-:Y:S01]  /*11c0*/  LOP3.LUT R5, R14, R5, RZ, 0xc0, !PT ;  /* 0x000000050e057212 */ /* 0x000fe200078ec0ff */
[----:B------:R-:W-:Y:S02]  /*11d0*/  IMAD R9, R3, R4, R12 ;  /* 0x0000000403097224 */ /* 0x000fe400078e020c */
[----:B--2---:R-:W-:-:S02]  /*11e0*/  IMAD R3, R8, R21, R20 ;  /* 0x0000001508037224 */ /* 0x004fc400078e0214 */
[----:B---3--:R-:W-:Y:S02]  /*11f0*/  IMAD R6, R9, R25, R6 ;  /* 0x0000001909067224 */ /* 0x008fe400078e0206 */
[----:B------:R-:W-:Y:S02]  /*1200*/  IMAD R109, R3, R26, R5 ;  /* 0x0000001a036d7224 */ /* 0x000fe400078e0205 */
[----:B------:R-:W-:-:S03]  /*1210*/  IMAD.MOV.U32 R4, RZ, RZ, 0x1 ;  /* 0x00000001ff047424 */ /* 0x000fc600078e00ff */
[----:B------:R-:W-:Y:S02]  /*1220*/  SEL R102, R109, R6, !P1 ;  /* 0x000000066d667207 */ /* 0x000fe40004800000 */
[----:B------:R-:W-:Y:S02]  /*1230*/  PRMT R3, R4, 0x7610, R3 ;  /* 0x0000761004037816 */ /* 0x000fe40000000003 */
[----:B------:R-:W-:-:S07]  /*1240*/  SEL R109, R6, R109, !P1 ;  /* 0x0000006d066d7207 */ /* 0x000fce0004800000 */
.L_x_9:
[----:B------:R-:W-:-:S08]  /*1250*/  NOP ;  /* 0x0000000000007918 */ /* 0x000fd00000000000 */
[----:B------:R-:W0:Y:S02]  /*1260*/  USETMAXREG.TRY_ALLOC.CTAPOOL UP0, 0xe8 ;  /* 0x000000e8000079c8 */ /* 0x000e240008000600 */
[----:B0-----:R-:W-:-:S13]  /*1270*/  PLOP3.LUT P0, PT, PT, PT, UP0, 0x80, 0x0 ;  /* 0x000000000000781c */ /* 0x001fda0003f0f008 */
[----:B------:R-:W-:Y:S05]  /*1280*/  @!P0 BRA `(.L_x_9) ;  /* 0xfffffffc00f08947 */ /* 0x000fea000383ffff */
[----:B------:R-:W-:Y:S01]  /*1290*/  ULDC.64 UR4, c[0x0][0x598] ;  /* 0x0001660000047ab9 */ /* 0x000fe20000000a00 */
[----:B------:R-:W-:Y:S01]  /*12a0*/  ULDC.64 UR38, c[0x0][0x208] ;  /* 0x0000820000267ab9 */ /* 0x000fe20000000a00 */
[----:B------:R-:W-:-:S04]  /*12b0*/  ISETP.NE.U32.AND P0, PT, RZ, UR4, PT ;  /* 0x00000004ff007c0c */ /* 0x000fc8000bf05070 */
[----:B------:R-:W-:-:S13]  /*12c0*/  ISETP.NE.AND.EX P0, PT, RZ, UR5, PT, P0 ;  /* 0x00000005ff007c0c */ /* 0x000fda000bf05300 */
[----:B------:R-:W-:Y:S05]  /*12d0*/  @!P0 BRA `(.L_x_12) ;  /* 0x00000000001c8947 */ /* 0x000fea0003800000 */
[----:B------:R-:W0:Y:S02]  /*12e0*/  LDC.64 R4, c[0x0][0x598] ;  /* 0x00016600ff047b82 */ /* 0x000e240000000a00 */
[----:B0-----:R-:W2:Y:S02]  /*12f0*/  LDG.E.64 R4, desc[UR38][R4.64] ;  /* 0x0000002604047981 */ /* 0x001ea4000c1e1b00 */
[----:B--2---:R-:W-:-:S04]  /*1300*/  ISETP.NE.U32.AND P0, PT, R4, RZ, PT ;  /* 0x000000ff0400720c */ /* 0x004fc80003f05070 */
[----:B------:R-:W-:-:S13]  /*1310*/  ISETP.NE.AND.EX P0, PT, R5, RZ, PT, P0 ;  /* 0x000000ff0500720c */ /* 0x000fda0003f05300 */
[----:B------:R-:W-:Y:S05]  /*1320*/  @!P0 BRA `(.L_x_12) ;  /* 0x0000000000088947 */ /* 0x000fea0003800000 */
[----:B------:R0:W5:Y:S01]  /*1330*/  LD.E R90, desc[UR38][R4.64] ;  /* 0x00000026045a7980 */ /* 0x000162000c101900 */
[----:B------:R-:W-:Y:S05]  /*1340*/  BRA `(.L_x_13) ;  /* 0x0000000000247947 */ /* 0x000fea0003800000 */
.L_x_12:
[----:B------:R-:W-:Y:S02]  /*1350*/  ULDC.64 UR4, c[0x0][0x588] ;  /* 0x0001620000047ab9 */ /* 0x000fe40000000a00 */
[----:B------:R-:W-:-:S04]  /*1360*/  ISETP.NE.U32.AND P0, PT, RZ, UR4, PT ;  /* 0x00000004ff007c0c */ /* 0x000fc8000bf05070 */
[----:B------:R-:W-:-:S13]  /*1370*/  ISETP.NE.AND.EX P0, PT, RZ, UR5, PT, P0 ;  /* 0x00000005ff007c0c */ /* 0x000fda000bf05300 */
[----:B------:R-:W-:Y:S05]  /*1380*/  @!P0 BRA `(.L_x_14) ;  /* 0x00000000000c8947 */ /* 0x000fea0003800000 */
[----:B------:R-:W0:Y:S02]  /*1390*/  LDC.64 R90, c[0x0][0x588] ;  /* 0x00016200ff5a7b82 */ /* 0x000e240000000a00 */
[----:B0-----:R1:W5:Y:S01]  /*13a0*/  LDG.E R90, desc[UR38][R90.64] ;  /* 0x000000265a5a7981 */ /* 0x001362000c1e1900 */
[----:B------:R-:W-:Y:S05]  /*13b0*/  BRA `(.L_x_13) ;  /* 0x0000000000087947 */ /* 0x000fea0003800000 */
.L_x_14:
[----:B------:R-:W-:Y:S02]  /*13c0*/  ULDC UR4, c[0x0][0x580] ;  /* 0x0001600000047ab9 */ /* 0x000fe40000000800 */
[----:B------:R-:W-:-:S07]  /*13d0*/  IMAD.U32 R90, RZ, RZ, UR4 ;  /* 0x00000004ff5a7e24 */ /* 0x000fce000f8e00ff */
.L_x_13:
[----:B------:R-:W-:Y:S02]  /*13e0*/  ULDC.64 UR4, c[0x0][0x5a0] ;  /* 0x0001680000047ab9 */ /* 0x000fe40000000a00 */
[----:B------:R-:W-:-:S04]  /*13f0*/  ISETP.NE.U32.AND P0, PT, RZ, UR4, PT ;  /* 0x00000004ff007c0c */ /* 0x000fc8000bf05070 */
[----:B------:R-:W-:-:S13]  /*1400*/  ISETP.NE.AND.EX P0, PT, RZ, UR5, PT, P0 ;  /* 0x00000005ff007c0c */ /* 0x000fda000bf05300 */
[----:B------:R-:W-:Y:S05]  /*1410*/  @!P0 BRA `(.L_x_15) ;  /* 0x00000000001c8947 */ /* 0x000fea0003800000 */
[----:B0-----:R-:W0:Y:S02]  /*1420*/  LDC.64 R4, c[0x0][0x5a0] ;  /* 0x00016800ff047b82 */ /* 0x001e240000000a00 */
[----:B0-----:R-:W2:Y:S02]  /*1430*/  LDG.E.64 R4, desc[UR38][R4.64] ;  /* 0x0000002604047981 */ /* 0x001ea4000c1e1b00 */
[----:B--2---:R-:W-:-:S04]  /*1440*/  ISETP.NE.U32.AND P0, PT, R4, RZ, PT ;  /* 0x000000ff0400720c */ /* 0x004fc80003f05070 */
[----:B------:R-:W-:-:S13]  /*1450*/  ISETP.NE.AND.EX P0, PT, R5, RZ, PT, P0 ;  /* 0x000000ff0500720c */ /* 0x000fda0003f05300 */
[----:B------:R-:W-:Y:S05]  /*1460*/  @!P0 BRA `(.L_x_15) ;  /* 0x0000000000088947 */ /* 0x000fea0003800000 */
[----:B-1----:R0:W5:Y:S01]  /*1470*/  LD.E R91, desc[UR38][R4.64] ;  /* 0x00000026045b7980 */ /* 0x002162000c101900 */
[----:B------:R-:W-:Y:S05]  /*1480*/  BRA `(.L_x_16) ;  /* 0x0000000000247947 */ /* 0x000fea0003800000 */
.L_x_15:
[----:B------:R-:W-:Y:S02]  /*1490*/  ULDC.64 UR4, c[0x0][0x590] ;  /* 0x0001640000047ab9 */ /* 0x000fe40000000a00 */
[----:B------:R-:W-:-:S04]  /*14a0*/  ISETP.NE.U32.AND P0, PT, RZ, UR4, PT ;  /* 0x00000004ff007c0c */ /* 0x000fc8000bf05070 */
[----:B------:R-:W-:-:S13]  /*14b0*/  ISETP.NE.AND.EX P0, PT, RZ, UR5, PT, P0 ;  /* 0x00000005ff007c0c */ /* 0x000fda000bf05300 */
[----:B------:R-:W-:Y:S05]  /*14c0*/  @!P0 BRA `(.L_x_17) ;  /* 0x00000000000c8947 */ /* 0x000fea0003800000 */
[----:B0-----:R-:W1:Y:S02]  /*14d0*/  LDC.64 R4, c[0x0][0x590] ;  /* 0x00016400ff047b82 */ /* 0x001e640000000a00 */
[----:B-1----:R1:W5:Y:S01]  /*14e0*/  LDG.E R91, desc[UR38][R4.64] ;  /* 0x00000026045b7981 */ /* 0x002362000c1e1900 */
[----:B------:R-:W-:Y:S05]  /*14f0*/  BRA `(.L_x_16) ;  /* 0x0000000000087947 */ /* 0x000fea0003800000 */
.L_x_17:
[----:B------:R-:W-:Y:S02]  /*1500*/  ULDC UR4, c[0x0][0x584] ;  /* 0x0001610000047ab9 */ /* 0x000fe40000000800 */
[----:B-1----:R-:W-:-:S07]  /*1510*/  IMAD.U32 R91, RZ, RZ, UR4 ;  /* 0x00000004ff5b7e24 */ /* 0x002fce000f8e00ff */
.L_x_16:
[----:B------:R-:W-:-:S13]  /*1520*/  LOP3.LUT P0, RZ, R3, 0xff, RZ, 0xc0, !PT ;  /* 0x000000ff03ff7812 */ /* 0x000fda000780c0ff */
[----:B------:R-:W-:Y:S05]  /*1530*/  @!P0 EXIT ;  /* 0x000000000000894d */ /* 0x000fea0003800000 */
[----:B------:R-:W2:Y:S01]  /*1540*/  LDC R96, c[0x0][0x658] ;  /* 0x00019600ff607b82 */ /* 0x000ea20000000800 */
[----:B------:R-:W-:Y:S01]  /*1550*/  ULDC.64 UR6, c[0x0][0x288] ;  /* 0x0000a20000067ab9 */ /* 0x000fe20000000a00 */
[----:B------:R-:W-:Y:S01]  /*1560*/  LOP3.LUT R7, R7, 0x1, RZ, 0xc0, !PT ;  /* 0x0000000107077812 */ /* 0x000fe200078ec0ff */
[----:B------:R-:W-:Y:S01]  /*1570*/  UIADD3 UR4, UR7, 0xf, URZ ;  /* 0x0000000f07047890 */ /* 0x000fe2000fffe03f */
[----:B------:R-:W-:Y:S01]  /*1580*/  SHF.R.U32.HI R3, RZ, 0x2, R98 ;  /* 0x00000002ff037819 */ /* 0x000fe20000011662 */
[----:B01----:R-:W-:Y:S01]  /*1590*/  IMAD.U32 R4, RZ, RZ, UR6 ;  /* 0x00000006ff047e24 */ /* 0x003fe2000f8e00ff */
[----:B------:R-:W-:Y:S01]  /*15a0*/  SHF.R.U32.HI R0, RZ, 0x1, R0 ;  /* 0x00000001ff007819 */ /* 0x000fe20000011600 */
[----:B------:R-:W-:Y:S01]  /*15b0*/  USHF.R.S32.HI UR5, URZ, 0x1f, UR4 ;  /* 0x0000001f3f057899 */ /* 0x000fe20008011404 */
[----:B------:R-:W0:Y:S01]  /*15c0*/  LDC.64 R92, c[0x0][0x5c8] ;  /* 0x00017200ff5c7b82 */ /* 0x000e220000000a00 */
[----:B------:R-:W-:Y:S01]  /*15d0*/  LOP3.LUT R97, R98, 0x3, RZ, 0xc0, !PT ;  /* 0x0000000362617812 */ /* 0x000fe200078ec0ff */
[----:B------:R-:W-:Y:S01]  /*15e0*/  IMAD.SHL.U32 R88, R7, 0x40, RZ ;  /* 0x0000004007587824 */ /* 0x000fe200078e00ff */
[----:B------:R-:W-:Y:S01]  /*15f0*/  LOP3.LUT R3, R3, 0x7, RZ, 0xc0, !PT ;  /* 0x0000000703037812 */ /* 0x000fe200078ec0ff */
[----:B------:R-:W-:Y:S01]  /*1600*/  ULEA.HI UR5, UR5, UR4, URZ, 0x4 ;  /* 0x0000000405057291 */ /* 0x000fe2000f8f203f */
[----:B------:R-:W-:Y:S01]  /*1610*/  LOP3.LUT R0, R0, 0x30, RZ, 0xc0, !PT ;  /* 0x0000003000007812 */ /* 0x000fe200078ec0ff */
[----:B------:R-:W-:Y:S01]  /*1620*/  IMAD R97, R97, -0x2, R4 ;  /* 0xfffffffe61617824 */ /* 0x000fe200078e0204 */
[--C-:B------:R-:W-:Y:S01]  /*1630*/  LOP3.LUT R88, R88, 0x40, R3.reuse, 0xe2, !PT ;  /* 0x0000004058587812 */ /* 0x100fe200078ee203 */
[----:B------:R-:W-:Y:S01]  /*1640*/  USHF.R.S32.HI UR43, URZ, 0x4, UR5 ;  /* 0x000000043f2b7899 */ /* 0x000fe20008011405 */
[----:B------:R-:W-:Y:S01]  /*1650*/  IADD3 R4, RZ, -R0, -R3 ;  /* 0x80000000ff047210 */ /* 0x000fe20007ffe803 */
[----:B------:R-:W-:Y:S01]  /*1660*/  IMAD.MOV.U32 R3, RZ, RZ, -0x1 ;  /* 0xffffffffff037424 */ /* 0x000fe200078e00ff */
[----:B------:R-:W-:Y:S01]  /*1670*/  LOP3.LUT R99, R98, 0x80, RZ, 0xc0, !PT ;  /* 0x0000008062637812 */ /* 0x000fe200078ec0ff */
[----:B------:R-:W-:Y:S01]  /*1680*/  IMAD.MOV.U32 R5, RZ, RZ, 0x1 ;  /* 0x00000001ff057424 */ /* 0x000fe200078e00ff */
[----:B------:R-:W-:Y:S01]  /*1690*/  UISETP.LT.AND UP0, UPT, UR43, 0x1, UPT ;  /* 0x000000012b00788c */ /* 0x000fe2000bf01270 */
[----:B------:R-:W-:Y:S01]  /*16a0*/  IMAD R4, R7, -0x40, R4 ;  /* 0xffffffc007047824 */ /* 0x000fe200078e0204 */
[----:B------:R-:W-:Y:S01]  /*16b0*/  ULDC UR4, c[0x0][0x284] ;  /* 0x0000a10000047ab9 */ /* 0x000fe20000000800 */
[----:B--2---:R-:W-:Y:S01]  /*16c0*/  SHF.L.U32 R3, R3, R96, RZ ;  /* 0x0000006003037219 */ /* 0x004fe200000006ff */
[----:B------:R-:W-:Y:S01]  /*16d0*/  USEL UR44, UR43, 0x1, UP0 ;  /* 0x000000012b2c7887 */ /* 0x000fe20008000000 */
[----:B------:R-:W-:Y:S01]  /*16e0*/  LOP3.LUT R88, R88, R0, RZ, 0xfc, !PT ;  /* 0x0000000058587212 */ /* 0x000fe200078efcff */
[----:B------:R-:W-:Y:S01]  /*16f0*/  IMAD.SHL.U32 R98, R98, 0x2, RZ ;  /* 0x0000000262627824 */ /* 0x000fe200078e00ff */
[----:B------:R-:W-:Y:S01]  /*1700*/  SHF.L.U32 R96, R5, R96, RZ ;  /* 0x0000006005607219 */ /* 0x000fe200000006ff */
[----:B------:R-:W-:Y:S01]  /*1710*/  VIADD R101, R4, UR4 ;  /* 0x0000000404657c36 */ /* 0x000fe20008000000 */
[----:B------:R-:W-:Y:S01]  /*1720*/  LOP3.LUT R114, R18, 0x1, RZ, 0xfc, !PT ;  /* 0x0000000112727812 */ /* 0x000fe200078efcff */
[----:B------:R-:W-:Y:S01]  /*1730*/  IMAD.MOV.U32 R89, RZ, RZ, RZ ;  /* 0x000000ffff597224 */ /* 0x000fe200078e00ff */
[C-C-:B0-----:R-:W-:Y:S01]  /*1740*/  SHF.L.U64.HI R94, R92.reuse, 0x7, R93.reuse ;  /* 0x000000075c5e7819 */ /* 0x141fe2000001025d */
[----:B------:R-:W-:Y:S01]  /*1750*/  UIADD3 UR44, UR43, -UR44, URZ ;  /* 0x8000002c2b2c7290 */ /* 0x000fe2000fffe03f */
[C---:B------:R-:W-:Y:S01]  /*1760*/  SHF.L.U64.HI R95, R92.reuse, 0x3, R93 ;  /* 0x000000035c5f7819 */ /* 0x040fe2000001025d */
[C---:B------:R-:W-:Y:S01]  /*1770*/  IMAD.SHL.U32 R93, R92.reuse, 0x80, RZ ;  /* 0x000000805c5d7824 */ /* 0x040fe200078e00ff */
[----:B------:R-:W-:Y:S01]  /*1780*/  SHF.R.U32.HI R99, RZ, 0x7, R99 ;  /* 0x00000007ff637819 */ /* 0x000fe20000011663 */
[----:B------:R-:W-:Y:S01]  /*1790*/  IMAD.SHL.U32 R92, R92, 0x8, RZ ;  /* 0x000000085c5c7824 */ /* 0x000fe200078e00ff */
[----:B------:R-:W-:Y:S01]  /*17a0*/  LOP3.LUT R100, RZ, R3, RZ, 0x33, !PT ;  /* 0x00000003ff647212 */ /* 0x000fe200078e33ff */
[----:B------:R-:W-:Y:S01]  /*17b0*/  UMOV UR40, URZ ;  /* 0x0000003f00287c82 */ /* 0x000fe20008000000 */
[----:B------:R-:W-:-:S05]  /*17c0*/  UMOV UR41, URZ ;  /* 0x0000003f00297c82 */ /* 0x000fca0008000000 */
.L_x_161:
[----:B0-----:R-:W0:Y:S01]  /*17d0*/  SHFL.IDX PT, R0, R99, RZ, 0x1f ;  /* 0x00001fff63007589 */ /* 0x001e2200000e0000 */
[----:B-1----:R-:W1:Y:S01]  /*17e0*/  S2UR UR6, SR_CgaCtaId ;  /* 0x00000000000679c3 */ /* 0x002e620000008800 */
[----:B------:R-:W-:Y:S01]  /*17f0*/  UMOV UR45, 0x400 ;  /* 0x00000400002d7882 */ /* 0x000fe20000000000 */
[----:B0-----:R-:W-:Y:S01]  /*1800*/  R2UR UR4, R0 ;  /* 0x00000000000472ca */ /* 0x001fe200000e0000 */
[----:B-1----:R-:W-:-:S12]  /*1810*/  ULEA UR45, UR6, UR45, 0x18 ;  /* 0x0000002d062d7291 */ /* 0x002fd8000f8ec03f */
[----:B------:R-:W-:-:S04]  /*1820*/  ULEA.HI UR5, UR4, UR4, URZ, 0x1 ;  /* 0x0000000404057291 */ /* 0x000fc8000f8f083f */
[----:B------:R-:W-:-:S04]  /*1830*/  ULOP3.LUT UR5, UR5, 0x1ffffe, URZ, 0xc0, !UPT ;  /* 0x001ffffe05057892 */ /* 0x000fc8000f8ec03f */
[----:B------:R-:W-:-:S03]  /*1840*/  UIADD3 UR5, UR4, -UR5, URZ ;  /* 0x8000000504057290 */ /* 0x000fc6000fffe03f */
[----:B------:R-:W-:Y:S01]  /*1850*/  ULDC UR4, c[0x0][0x28c] ;  /* 0x0000a30000047ab9 */ /* 0x000fe20000000800 */
[----:B------:R-:W-:Y:S01]  /*1860*/  ULEA UR5, UR5, UR45, 0xb ;  /* 0x0000002d05057291 */ /* 0x000fe2000f8e583f */
[----:B------:R-:W-:-:S03]  /*1870*/  ISETP.LT.AND P0, PT, RZ, UR4, PT ;  /* 0x00000004ff007c0c */ /* 0x000fc6000bf01270 */
[----:B------:R-:W-:-:S04]  /*1880*/  UIADD3 UR5, UR5, 0x280, URZ ;  /* 0x0000028005057890 */ /* 0x000fc8000fffe03f */
[----:B------:R-:W-:-:S04]  /*1890*/  USHF.R.U32.HI UR5, URZ, 0x4, UR5 ;  /* 0x000000043f057899 */ /* 0x000fc80008011605 */
[----:B------:R-:W-:-:S04]  /*18a0*/  ULOP3.LUT UR5, UR5, 0x3fff, URZ, 0xc0, !UPT ;  /* 0x00003fff05057892 */ /* 0x000fc8000f8ec03f */
[----:B------:R-:W-:Y:S01]  /*18b0*/  ULOP3.LUT UR46, UR5, 0x10000, URZ, 0xfc, !UPT ;  /* 0x00010000052e7892 */ /* 0x000fe2000f8efc3f */
[----:B--2345:R-:W-:Y:S11]  /*18c0*/  @P0 BRA `(.L_x_18) ;  /* 0x0000000000400947 */ /* 0x03cff60003800000 */
[----:B------:R-:W-:Y:S01]  /*18d0*/  MOV R0, 0x0 ;  /* 0x0000000000007802 */ /* 0x000fe20000000f00 */
[----:B------:R-:W-:Y:S01]  /*18e0*/  ULDC.64 UR4, c[0x4][0x68] ;  /* 0x01001a0000047ab9 */ /* 0x000fe20000000a00 */
[----:B------:R-:W-:Y:S01]  /*18f0*/  ULDC.64 UR6, c[0x4][0x8] ;  /* 0x0100020000067ab9 */ /* 0x000fe20000000a00 */
[----:B------:R-:W-:Y:S01]  /*1900*/  IMAD.U32 R4, RZ, RZ, UR4 ;  /* 0x00000004ff047e24 */ /* 0x000fe2000f8e00ff */
[----:B------:R0:W1:Y:S01]  /*1910*/  LDC.64 R14, c[0x4][R0] ;  /* 0x01000000000e7b82 */ /* 0x0000620000000a00 */
[----:B------:R-:W-:Y:S01]  /*1920*/  IMAD.U32 R5, RZ, RZ, UR5 ;  /* 0x00000005ff057e24 */ /* 0x000fe2000f8e00ff */
[----:B------:R-:W-:Y:S01]  /*1930*/  ULDC.64 UR4, c[0x4][0x70] ;  /* 0x01001c0000047ab9 */ /* 0x000fe20000000a00 */
[----:B------:R-:W-:Y:S02]  /*1940*/  IMAD.U32 R10, RZ, RZ, UR6 ;  /* 0x00000006ff0a7e24 */ /* 0x000fe4000f8e00ff */
[----:B------:R-:W-:Y:S02]  /*1950*/  IMAD.U32 R6, RZ, RZ, UR4 ;  /* 0x00000004ff067e24 */ /* 0x000fe4000f8e00ff */
[----:B------:R-:W-:-:S02]  /*1960*/  IMAD.U32 R7, RZ, RZ, UR5 ;  /* 0x00000005ff077e24 */ /* 0x000fc4000f8e00ff */
[----:B------:R-:W-:Y:S02]  /*1970*/  IMAD.U32 R11, RZ, RZ, UR7 ;  /* 0x00000007ff0b7e24 */ /* 0x000fe4000f8e00ff */
[----:B------:R-:W-:Y:S02]  /*1980*/  IMAD.MOV.U32 R8, RZ, RZ, 0x1e1 ;  /* 0x000001e1ff087424 */ /* 0x000fe400078e00ff */
[----:B------:R-:W-:Y:S02]  /*1990*/  IMAD.MOV.U32 R12, RZ, RZ, 0x1 ;  /* 0x00000001ff0c7424 */ /* 0x000fe400078e00ff */
[----:B0-----:R-:W-:-:S07]  /*19a0*/  IMAD.MOV.U32 R13, RZ, RZ, RZ ;  /* 0x000000ffff0d7224 */ /* 0x001fce00078e00ff */
[----:B------:R-:W-:-:S07]  /*19b0*/  LEPC R20, `(.L_x_18) ;  /* 0x000000001014794e */ /* 0x000fce0000000000 */
[----:B-1---5:R-:W-:Y:S05]  /*19c0*/  CALL.ABS.NOINC R14 ;  /* 0x000000000e007343 */ /* 0x022fea0003c00000 */
.L_x_18:
[----:B------:R-:W-:-:S13]  /*19d0*/  ISETP.NE.AND P0, PT, R114, 0x3, PT ;  /* 0x000000037200780c */ /* 0x000fda0003f05270 */
[----:B------:R-:W-:Y:S05]  /*19e0*/  @!P0 BRA `(.L_x_19) ;  /* 0x0000000000048947 */ /* 0x000fea0003800000 */
[----:B------:R-:W-:Y:S01]  /*19f0*/  BPT.TRAP 0x1 ;  /* 0x000000040000795c */ /* 0x000fe20000300000 */
.L_x_19:
[----:B------:R-:W-:Y:S02]  /*1a00*/  IMAD.U32 R3, RZ, RZ, UR41 ;  /* 0x00000029ff037e24 */ /* 0x000fe4000f8e00ff */
[----:B------:R-:W-:-:S03]  /*1a10*/  IMAD.U32 R0, RZ, RZ, UR40 ;  /* 0x00000028ff007e24 */ /* 0x000fc6000f8e00ff */
[----:B------:R-:W-:Y:S02]  /*1a20*/  LEA R3, R3, UR45, 0x3 ;  /* 0x0000002d03037c11 */ /* 0x000fe4000f8e18ff */
[----:B------:R-:W-:-:S04]  /*1a30*/  SHF.L.U32 R0, R0, 0x1f, RZ ;  /* 0x0000001f00007819 */ /* 0x000fc800000006ff */
[----:B------:R0:W1:Y:S01]  /*1a40*/  SYNCS.PHASECHK.TRANS64.TRYWAIT P1, [R3+URZ], R0 ;  /* 0x00000000030075a7 */ /* 0x000062000802017f */
[----:B------:R-:W-:Y:S05]  /*1a50*/  @!P0 BRA `(.L_x_20) ;  /* 0x0000000000048947 */ /* 0x000fea0003800000 */
[----:B------:R-:W-:Y:S01]  /*1a60*/  BPT.TRAP 0x1 ;  /* 0x000000040000795c */ /* 0x000fe20000300000 */
.L_x_20:
[----:B------:R-:W-:-:S05]  /*1a70*/  IMAD.U32 R4, RZ, RZ, UR44 ;  /* 0x0000002cff047e24 */ /* 0x000fca000f8e00ff */
[----:B------:R-:W-:Y:S01]  /*1a80*/  ISETP.GE.AND P2, PT, R4, 0x1, PT ;  /* 0x000000010400780c */ /* 0x000fe20003f46270 */
[----:B-1----:R-:W-:-:S12]  /*1a90*/  @P1 BRA `(.L_x_21) ;  /* 0x0000000000081947 */ /* 0x002fd80003800000 */
[----:B------:R-:W1:Y:S02]  /*1aa0*/  SYNCS.PHASECHK.TRANS64.TRYWAIT P1, [R3+URZ], R0 ;  /* 0x00000000030075a7 */ /* 0x000e64000802017f */
[----:B-1----:R-:W-:Y:S05]  /*1ab0*/  @!P1 BRA `(.L_x_22) ;  /* 0x0000007c002c9947 */ /* 0x002fea0003800000 */
.L_x_21:
[----:B------:R-:W-:Y:S05]  /*1ac0*/  WARPSYNC.ALL ;  /* 0x0000000000007948 */ /* 0x000fea0003800000 */
[----:B------:R-:W-:Y:S01]  /*1ad0*/  UIADD3 UR4, UR45, 0x2a280, URZ ;  /* 0x0002a2802d047890 */ /* 0x000fe2000fffe03f */
[----:B------:R-:W-:Y:S01]  /*1ae0*/  WARPGROUP.ARRIVE ;  /* 0x00000000000079c5 */ /* 0x000fe20000000000 */
[----:B------:R-:W-:Y:S01]  /*1af0*/  UMOV UR5, 0xc0000010 ;  /* 0xc000001000057882 */ /* 0x000fe20000000000 */
[----:B------:R-:W-:Y:S01]  /*1b00*/  UMOV UR7, 0xc0000010 ;  /* 0xc000001000077882 */ /* 0x000fe20000000000 */
[----:B------:R-:W-:-:S04]  /*1b10*/  USHF.R.U32.HI UR4, URZ, 0x4, UR4 ;  /* 0x000000043f047899 */ /* 0x000fc80008011604 */
[----:B------:R-:W-:-:S04]  /*1b20*/  ULOP3.LUT UR4, UR4, 0x3fff, URZ, 0xc0, !UPT ;  /* 0x00003fff04047892 */ /* 0x000fc8000f8ec03f */
[----:B------:R-:W-:Y:S02]  /*1b30*/  ULOP3.LUT UR10, UR4, 0x10000, URZ, 0xfc, !UPT ;  /* 0x00010000040a7892 */ /* 0x000fe4000f8efc3f */
[----:B------:R-:W-:Y:S02]  /*1b40*/  UIMAD UR4, UR41, 0x180, UR46 ;  /* 0x00000180290478a4 */ /* 0x000fe4000f8e022e */
[----:B------:R-:W-:Y:S02]  /*1b50*/  ULEA UR6, UR41, UR10, 0x7 ;  /* 0x0000000a29067291 */ /* 0x000fe4000f8e383f */
[----:B------:R-:W-:-:S07]  /*1b60*/  UIADD3 UR8, UR4, 0x100, URZ ;  /* 0x0000010004087890 */ /* 0x000fce000fffe03f */
[----:B------:R-:W-:Y:S01]  /*1b70*/  HGMMA.64x64x16.F32 R56, gdesc[UR4], RZ, !UPT, gsb0 ;  /* 0x00e00000043879f0 */ /* 0x000fe2000c0008ff */
[----:B------:R-:W-:Y:S01]  /*1b80*/  UMOV UR4, UR8 ;  /* 0x0000000800047c82 */ /* 0x000fe20008000000 */
[----:B------:R-:W-:Y:S01]  /*1b90*/  UMOV UR5, 0xc0000010 ;  /* 0xc000001000057882 */ /* 0x000fe20000000000 */
[----:B------:R-:W-:Y:S02]  /*1ba0*/  WARPGROUP.DEPBAR.LE gsb0, 0x0 ;  /* 0x00008000000079c5 */ /* 0x000fe40000010000 */
[----:B------:R-:W-:-:S06]  /*1bb0*/  WARPGROUP.ARRIVE ;  /* 0x00000000000079c5 */ /* 0x000fcc0000000000 */
[----:B------:R-:W-:Y:S03]  /*1bc0*/  HGMMA.64x64x16.F32 R24, gdesc[UR4], RZ, !UPT, gsb0 ;  /* 0x00e00000041879f0 */ /* 0x000fe6000c0008ff */
[----:B------:R-:W-:Y:S02]  /*1bd0*/  WARPGROUP.DEPBAR.LE gsb0, 0x0 ;  /* 0x00008000000079c5 */ /* 0x000fe40000010000 */
[----:B------:R-:W-:Y:S05]  /*1be0*/  @!P2 BRA `(.L_x_23) ;  /* 0x0000000000d0a947 */ /* 0x000fea0003800000 */
[----:B------:R-:W-:Y:S01]  /*1bf0*/  UIADD3 UR4, UR41, 0x1, URZ ;  /* 0x0000000129047890 */ /* 0x000fe2000fffe03f */
[----:B01----:R-:W-:Y:S02]  /*1c00*/  IMAD.U32 R0, RZ, RZ, UR44 ;  /* 0x0000002cff007e24 */ /* 0x003fe4000f8e00ff */
[----:B------:R-:W-:Y:S01]  /*1c10*/  IMAD.U32 R3, RZ, RZ, UR41 ;  /* 0x00000029ff037e24 */ /* 0x000fe2000f8e00ff */
[----:B------:R-:W-:-:S04]  /*1c20*/  UISETP.NE.AND UP0, UPT, UR4, 0x1c, UPT ;  /* 0x0000001c0400788c */ /* 0x000fc8000bf05270 */
[----:B------:R-:W-:Y:S02]  /*1c30*/  USEL UR5, URZ, 0x1, UP0 ;  /* 0x000000013f057887 */ /* 0x000fe40008000000 */
[----:B------:R-:W-:Y:S02]  /*1c40*/  USEL UR8, UR4, URZ, UP0 ;  /* 0x0000003f04087287 */ /* 0x000fe40008000000 */
[----:B------:R-:W-:-:S06]  /*1c50*/  ULOP3.LUT UR5, UR40, UR5, URZ, 0x3c, !UPT ;  /* 0x0000000528057292 */ /* 0x000fcc000f8e3c3f */
[----:B------:R-:W-:-:S07]  /*1c60*/  IMAD.U32 R6, RZ, RZ, UR5 ;  /* 0x00000005ff067e24 */ /* 0x000fce000f8e00ff */
.L_x_30:
[----:B------:R-:W-:Y:S05]  /*1c70*/  @!P0 BRA `(.L_x_24) ;  /* 0x0000000000048947 */ /* 0x000fea0003800000 */
[----:B------:R-:W-:Y:S01]  /*1c80*/  BPT.TRAP 0x1 ;  /* 0x000000040000795c */ /* 0x000fe20000300000 */
.L_x_24:
[----:B------:R-:W-:Y:S01]  /*1c90*/  ULEA UR4, UR8, UR45, 0x3 ;  /* 0x0000002d08047291 */ /* 0x000fe2000f8e183f */
[----:B------:R-:W-:-:S08]  /*1ca0*/  SHF.L.U32 R4, R6, 0x1f, RZ ;  /* 0x0000001f06047819 */ /* 0x000fd000000006ff */
[----:B------:R0:W1:Y:S01]  /*1cb0*/  SYNCS.PHASECHK.TRANS64.TRYWAIT P1, [UR4], R4 ;  /* 0x00000004ff0075a7 */ /* 0x0000620008020144 */
[----:B------:R-:W-:Y:S05]  /*1cc0*/  @!P0 BRA `(.L_x_25) ;  /* 0x0000000000048947 */ /* 0x000fea0003800000 */
[----:B------:R-:W-:Y:S01]  /*1cd0*/  BPT.TRAP 0x1 ;  /* 0x000000040000795c */ /* 0x000fe20000300000 */
.L_x_25:
[----:B-1----:R-:W-:Y:S05]  /*1ce0*/  @P1 BRA `(.L_x_26) ;  /* 0x0000000000081947 */ /* 0x002fea0003800000 */
[----:B------:R-:W1:Y:S02]  /*1cf0*/  SYNCS.PHASECHK.TRANS64.TRYWAIT P1, [UR4], R4 ;  /* 0x00000004ff0075a7 */ /* 0x000e640008020144 */
[----:B-1----:R-:W-:Y:S05]  /*1d00*/  @!P1 BRA `(.L_x_27) ;  /* 0x0000007800ac9947 */ /* 0x002fea0003800000 */
.L_x_26:
[----:B------:R-:W-:Y:S01]  /*1d10*/  ULEA UR6, UR8, UR10, 0x7 ;  /* 0x0000000a08067291 */ /* 0x000fe2000f8e383f */
[----:B------:R-:W-:Y:S01]  /*1d20*/  WARPGROUP.ARRIVE ;  /* 0x00000000000079c5 */ /* 0x000fe20000000000 */
[----:B------:R-:W-:Y:S01]  /*1d30*/  UIMAD UR4, UR8, 0x180, UR46 ;  /* 0x00000180080478a4 */ /* 0x000fe2000f8e022e */
[----:B------:R-:W-:Y:S01]  /*1d40*/  UMOV UR7, 0xc0000010 ;  /* 0xc000001000077882 */ /* 0x000fe20000000000 */
[----:B------:R-:W-:Y:S02]  /*1d50*/  UMOV UR5, 0xc0000010 ;  /* 0xc000001000057882 */ /* 0x000fe40000000000 */
[----:B------:R-:W-:-:S05]  /*1d60*/  UIADD3 UR9, UR4, 0x100, URZ ;  /* 0x0000010004097890 */ /* 0x000fca000fffe03f */
[----:B------:R-:W-:Y:S01]  /*1d70*/  HGMMA.64x64x16.F32 R56, gdesc[UR4], R56, gsb0 ;  /* 0x00e00000043879f0 */ /* 0x000fe20008000838 */
[----:B------:R-:W-:Y:S01]  /*1d80*/  UMOV UR5, 0xc0000010 ;  /* 0xc000001000057882 */ /* 0x000fe20000000000 */
[----:B------:R-:W-:Y:S01]  /*1d90*/  UMOV UR4, UR9 ;  /* 0x0000000900047c82 */ /* 0x000fe20008000000 */
[----:B------:R-:W-:Y:S02]  /*1da0*/  WARPGROUP.DEPBAR.LE gsb0, 0x0 ;  /* 0x00008000000079c5 */ /* 0x000fe40000010000 */
[----:B------:R-:W-:-:S06]  /*1db0*/  WARPGROUP.ARRIVE ;  /* 0x00000000000079c5 */ /* 0x000fcc0000000000 */
[----:B------:R-:W-:Y:S03]  /*1dc0*/  HGMMA.64x64x16.F32 R24, gdesc[UR4], R24, gsb0 ;  /* 0x00e00000041879f0 */ /* 0x000fe60008000818 */
[----:B------:R-:W-:Y:S02]  /*1dd0*/  WARPGROUP.DEPBAR.LE gsb0, 0x0 ;  /* 0x00008000000079c5 */ /* 0x000fe40000010000 */
[----:B------:R-:W-:Y:S05]  /*1de0*/  @!P0 BRA `(.L_x_28) ;  /* 0x0000000000048947 */ /* 0x000fea0003800000 */
[----:B------:R-:W-:Y:S01]  /*1df0*/  BPT.TRAP 0x1 ;  /* 0x000000040000795c */ /* 0x000fe20000300000 */
.L_x_28:
[----:B------:R-:W-:-:S13]  /*1e00*/  ISETP.NE.AND P1, PT, R22, RZ, PT ;  /* 0x000000ff1600720c */ /* 0x000fda0003f25270 */
[----:B01----:R-:W-:-:S05]  /*1e10*/  @P1 LEA R4, R3, UR45, 0x3 ;  /* 0x0000002d03041c11 */ /* 0x003fca000f8e18ff */
[----:B------:R-:W-:-:S05]  /*1e20*/  @P1 VIADD R4, R4, 0xe0 ;  /* 0x000000e004041836 */ /* 0x000fca0000000000 */
[----:B------:R-:W-:-:S04]  /*1e30*/  @P1 PRMT R4, R19, 0x654, R4 ;  /* 0x0000065413041816 */ /* 0x000fc80000000004 */
[----:B------:R0:W-:Y:S01]  /*1e40*/  @P1 SYNCS.ARRIVE.TRANS64.RED.A1T0 RZ, [R4+URZ], RZ ;  /* 0x000000ff04ff19a7 */ /* 0x0001e2000810043f */
[----:B------:R-:W-:-:S13]  /*1e50*/  ISETP.GT.U32.AND P1, PT, R18, 0x1, PT ;  /* 0x000000011200780c */ /* 0x000fda0003f24070 */
[----:B0-----:R-:W-:Y:S05]  /*1e60*/  @P1 BRA `(.L_x_29) ;  /* 0x0000000000041947 */ /* 0x001fea0003800000 */
[----:B------:R-:W-:Y:S01]  /*1e70*/  BPT.TRAP 0x1 ;  /* 0x000000040000795c */ /* 0x000fe20000300000 */
.L_x_29:
[----:B------:R-:W-:Y:S01]  /*1e80*/  UIADD3 UR8, UR8, 0x1, URZ ;  /* 0x0000000108087890 */ /* 0x000fe2000fffe03f */
[C---:B------:R-:W-:Y:S01]  /*1e90*/  ISETP.GT.AND P2, PT, R0.reuse, 0x1, PT ;  /* 0x000000010000780c */ /* 0x040fe20003f44270 */
[----:B------:R-:W-:Y:S02]  /*1ea0*/  VIADD R3, R3, 0x1 ;  /* 0x0000000103037836 */ /* 0x000fe40000000000 */
[----:B------:R-:W-:Y:S01]  /*1eb0*/  UISETP.NE.AND UP0, UPT, UR8, 0x1c, UPT ;  /* 0x0000001c0800788c */ /* 0x000fe2000bf05270 */
[----:B------:R-:W-:Y:S02]  /*1ec0*/  VIADD R0, R0, 0xffffffff ;  /* 0xffffffff00007836 */ /* 0x000fe40000000000 */
[C---:B------:R-:W-:Y:S01]  /*1ed0*/  ISETP.NE.AND P1, PT, R3.reuse, 0x1c, PT ;  /* 0x0000001c0300780c */ /* 0x040fe20003f25270 */
[----:B------:R-:W-:Y:S02]  /*1ee0*/  USEL UR4, URZ, 0x1, UP0 ;  /* 0x000000013f047887 */ /* 0x000fe40008000000 */
[----:B------:R-:W-:Y:S01]  /*1ef0*/  USEL UR8, UR8, URZ, UP0 ;  /* 0x0000003f08087287 */ /* 0x000fe20008000000 */
[----:B------:R-:W-:-:S03]  /*1f00*/  SEL R3, R3, RZ, P1 ;  /* 0x000000ff03037207 */ /* 0x000fc60000800000 */
[----:B------:R-:W-:Y:S01]  /*1f10*/  LOP3.LUT R6, R6, UR4, RZ, 0x3c, !PT ;  /* 0x0000000406067c12 */ /* 0x000fe2000f8e3cff */
[----:B------:R-:W-:Y:S07]  /*1f20*/  @P2 BRA `(.L_x_30) ;  /* 0xfffffffc00502947 */ /* 0x000fee000383ffff */
.L_x_23:
[----:B01----:R-:W0:Y:S02]  /*1f30*/  LDC R0, c[0x0][0x28c] ;  /* 0x0000a300ff007b82 */ /* 0x003e240000000800 */
[----:B0-----:R-:W-:-:S13]  /*1f40*/  ISETP.GE.AND P1, PT, R0, 0x1, PT ;  /* 0x000000010000780c */ /* 0x001fda0003f26270 */
[----:B------:R-:W-:Y:S05]  /*1f50*/  @!P1 BRA `(.L_x_31) ;  /* 0x0000000000449947 */ /* 0x000fea0003800000 */
[----:B------:R-:W-:Y:S05]  /*1f60*/  @!P0 BRA `(.L_x_32) ;  /* 0x0000000000048947 */ /* 0x000fea0003800000 */
[----:B------:R-:W-:Y:S01]  /*1f70*/  BPT.TRAP 0x1 ;  /* 0x000000040000795c */ /* 0x000fe20000300000 */
.L_x_32:
[----:B------:R-:W-:-:S13]  /*1f80*/  ISETP.NE.AND P0, PT, R22, RZ, PT ;  /* 0x000000ff1600720c */ /* 0x000fda0003f05270 */
[----:B------:R-:W-:-:S05]  /*1f90*/  VOTEU.ANY UP0, P0 ;  /* 0x00000000003f7886 */ /* 0x000fca0000000100 */
[----:B------:R-:W-:-:S06]  /*1fa0*/  @UP0 UIADD3 UR4, UR44, UR41, URZ ;  /* 0x000000292c040290 */ /* 0x000fcc000fffe03f */
[----:B------:R-:W-:Y:S02]  /*1fb0*/  IMAD.U32 R4, RZ, RZ, UR4 ;  /* 0x00000004ff047e24 */ /* 0x000fe4000f8e00ff */
[----:B------:R-:W-:-:S03]  /*1fc0*/  IMAD.U32 R3, RZ, RZ, UR4 ;  /* 0x00000004ff037e24 */ /* 0x000fc6000f8e00ff */
[----:B------:R-:W-:-:S05]  /*1fd0*/  @P0 SHF.R.U32.HI R4, RZ, 0x2, R4 ;  /* 0x00000002ff040819 */ /* 0x000fca0000011604 */
[----:B------:R-:W-:-:S04]  /*1fe0*/  @P0 IMAD.WIDE.U32 R4, R4, 0x24924925, RZ ;  /* 0x2492492504040825 */ /* 0x000fc800078e00ff */
[----:B------:R-:W-:-:S05]  /*1ff0*/  @P0 IMAD R4, R5, -0x1c, R3 ;  /* 0xffffffe405040824 */ /* 0x000fca00078e0203 */
[----:B------:R-:W-:-:S05]  /*2000*/  @P0 LEA R4, R4, UR45, 0x3 ;  /* 0x0000002d04040c11 */ /* 0x000fca000f8e18ff */
[----:B------:R-:W-:-:S05]  /*2010*/  @P0 VIADD R4, R4, 0xe0 ;  /* 0x000000e004040836 */ /* 0x000fca0000000000 */
[----:B------:R-:W-:-:S04]  /*2020*/  @P0 PRMT R4, R19, 0x654, R4 ;  /* 0x0000065413040816 */ /* 0x000fc80000000004 */
[----:B------:R0:W-:Y:S01]  /*2030*/  @P0 SYNCS.ARRIVE.TRANS64.RED.A1T0 RZ, [R4+URZ], RZ ;  /* 0x000000ff04ff09a7 */ /* 0x0001e2000810043f */
[----:B------:R-:W-:-:S13]  /*2040*/  ISETP.GT.U32.AND P0, PT, R18, 0x1, PT ;  /* 0x000000011200780c */ /* 0x000fda0003f04070 */
[----:B0-----:R-:W-:Y:S05]  /*2050*/  @P0 BRA `(.L_x_31) ;  /* 0x0000000000040947 */ /* 0x001fea0003800000 */
[----:B------:R-:W-:Y:S01]  /*2060*/  BPT.TRAP 0x1 ;  /* 0x000000040000795c */ /* 0x000fe20000300000 */
.L_x_31:
[----:B------:R-:W-:Y:S01]  /*2070*/  IMAD.SHL.U32 R102, R102, 0x40, RZ ;  /* 0x0000004066667824 */ /* 0x000fe200078e00ff */
[----:B------:R-:W-:Y:S01]  /*2080*/  UIADD3 UR41, UR43, UR41, URZ ;  /* 0x000000292b297290 */ /* 0x000fe2000fffe03f */
[----:B------:R-:W-:Y:S01]  /*2090*/  SHF.R.S32.HI R11, RZ, 0x1f, R23 ;  /* 0x0000001fff0b7819 */ /* 0x000fe20000011417 */
[----:B------:R-:W-:Y:S01]  /*20a0*/  ULDC UR7, c[0x0][0x288] ;  /* 0x0000a20000077ab9 */ /* 0x000fe20000000800 */
[----:B------:R-:W-:Y:S01]  /*20b0*/  IMAD R6, R109, 0xc0, RZ ;  /* 0x000000c06d067824 */ /* 0x000fe200078e02ff */
[C---:B------:R-:W-:Y:S01]  /*20c0*/  LOP3.LUT R8, R102.reuse, 0x6, R98, 0xf8, !PT ;  /* 0x0000000666087812 */ /* 0x040fe200078ef862 */
[----:B------:R-:W-:Y:S01]  /*20d0*/  UISETP.GT.U32.AND UP0, UPT, UR41, 0x1b, UPT ;  /* 0x0000001b2900788c */ /* 0x000fe2000bf04070 */
[----:B------:R-:W-:Y:S01]  /*20e0*/  ISETP.GE.AND P0, PT, R102, UR7, PT ;  /* 0x0000000766007c0c */ /* 0x000fe2000bf06270 */
[----:B------:R-:W-:Y:S01]  /*20f0*/  ULDC.64 UR4, c[0x0][0x5d0] ;  /* 0x0001740000047ab9 */ /* 0x000fe20000000a00 */
[--C-:B------:R-:W-:Y:S01]  /*2100*/  SHF.R.S32.HI R9, RZ, 0x1f, R8.reuse ;  /* 0x0000001fff097819 */ /* 0x100fe20000011408 */
[----:B------:R-:W-:Y:S01]  /*2110*/  ULDC UR10, c[0x0][0x284] ;  /* 0x0000a100000a7ab9 */ /* 0x000fe20000000800 */
[----:B------:R-:W-:Y:S01]  /*2120*/  IMAD R0, R11, UR4, RZ ;  /* 0x000000040b007c24 */ /* 0x000fe2000f8e02ff */
[----:B------:R-:W-:Y:S01]  /*2130*/  UISETP.LT.U32.AND UP0, UPT, UR43, 0x1c, UP0 ;  /* 0x0000001c2b00788c */ /* 0x000fe20008701070 */
[----:B------:R-:W-:Y:S01]  /*2140*/  ISETP.GE.OR P0, PT, R6, UR10, P0 ;  /* 0x0000000a06007c0c */ /* 0x000fe20008706670 */
[----:B------:R-:W-:Y:S01]  /*2150*/  UISETP.GE.U32.AND UP1, UPT, UR43, 0x1c, UPT ;  /* 0x0000001c2b00788c */ /* 0x000fe2000bf26070 */
[----:B------:R-:W-:Y:S01]  /*2160*/  IMAD.WIDE.U32 R4, R23, UR4, R8 ;  /* 0x0000000417047c25 */ /* 0x000fe2000f8e0008 */
[----:B------:R-:W-:-:S02]  /*2170*/  USHF.R.U32.HI UR4, URZ, 0x2, UR41 ;  /* 0x000000023f047899 */ /* 0x000fc40008011629 */
[----:B------:R-:W-:Y:S01]  /*2180*/  USEL UR6, URZ, 0x1, !UP0 ;  /* 0x000000013f067887 */ /* 0x000fe2000c000000 */
[----:B------:R-:W-:Y:S01]  /*2190*/  IMAD R3, R23, UR5, R0 ;  /* 0x0000000517037c24 */ /* 0x000fe2000f8e0200 */
[----:B------:R-:W-:Y:S01]  /*21a0*/  ULDC.64 UR8, c[0x0][0x5c8] ;  /* 0x0001720000087ab9 */ /* 0x000fe20000000a00 */
[----:B------:R-:W-:Y:S01]  /*21b0*/  IMAD.WIDE R108, R109, 0xc0, R88 ;  /* 0x000000c06d6c7825 */ /* 0x000fe200078e0258 */
[----:B------:R-:W-:Y:S02]  /*21c0*/  UIMAD.WIDE.U32 UR4, UR4, 0x24924925, URZ ;  /* 0x24924925040478a5 */ /* 0x000fe4000f8e003f */
[----:B------:R-:W-:Y:S01]  /*21d0*/  ULOP3.LUT UR40, UR40, UR6, URZ, 0x3c, !UPT ;  /* 0x0000000628287292 */ /* 0x000fe2000f8e3c3f */
[----:B------:R-:W-:Y:S01]  /*21e0*/  IMAD R7, R109, UR8, RZ ;  /* 0x000000086d077c24 */ /* 0x000fe2000f8e02ff */
[----:B------:R-:W-:Y:S01]  /*21f0*/  UIMAD UR41, UR5, -0x1c, UR41 ;  /* 0xffffffe4052978a4 */ /* 0x000fe2000f8e0229 */
[----:B------:R-:W-:Y:S01]  /*2200*/  IMAD.IADD R5, R5, 0x1, R3 ;  /* 0x0000000105057824 */ /* 0x000fe200078e0203 */
[----:B------:R-:W-:Y:S01]  /*2210*/  @UP1 ULOP3.LUT UR40, UR40, 0x1, UR5, 0x78, !UPT ;  /* 0x0000000128281892 */ /* 0x000fe2000f8e7805 */
[----:B------:R-:W-:-:S02]  /*2220*/  IMAD R7, R108, UR9, R7 ;  /* 0x000000096c077c24 */ /* 0x000fc4000f8e0207 */
[----:B------:R-:W-:-:S04]  /*2230*/  IMAD.WIDE.U32 R112, R108, UR8, R4 ;  /* 0x000000086c707c25 */ /* 0x000fc8000f8e0004 */
[----:B------:R-:W-:Y:S01]  /*2240*/  IMAD.MOV.U32 R0, RZ, RZ, -0x1 ;  /* 0xffffffffff007424 */ /* 0x000fe200078e00ff */
[----:B------:R-:W-:Y:S06]  /*2250*/  @P0 BRA `(.L_x_33) ;  /* 0x0000004c00100947 */ /* 0x000fec0003800000 */
[----:B-----5:R-:W-:Y:S01]  /*2260*/  FSETP.NEU.AND P1, PT, R91, RZ, PT ;  /* 0x000000ff5b00720b */ /* 0x020fe20003f2d000 */
[----:B------:R-:W-:Y:S01]  /*2270*/  IMAD.IADD R4, R97, 0x1, -R102 ;  /* 0x0000000161047824 */ /* 0x000fe200078e0a66 */
[----:B------:R-:W-:Y:S01]  /*2280*/  BSSY B0, `(.L_x_33) ;  /* 0x00004c1000007945 */ /* 0x000fe20003800000 */
[----:B------:R-:W-:Y:S02]  /*2290*/  IMAD.IADD R3, R101, 0x1, -R6 ;  /* 0x0000000165037824 */ /* 0x000fe400078e0a06 */
[----:B------:R-:W-:Y:S01]  /*22a0*/  IMAD.IADD R105, R113, 0x1, R7 ;  /* 0x0000000171697824 */ /* 0x000fe200078e0207 */
[----:B------:R-:W-:-:S04]  /*22b0*/  ISETP.GT.AND P6, PT, R4, RZ, PT ;  /* 0x000000ff0400720c */ /* 0x000fc80003fc4270 */
[----:B------:R-:W-:-:S03]  /*22c0*/  ISETP.GT.AND P0, PT, R3, RZ, P6 ;  /* 0x000000ff0300720c */ /* 0x000fc60003704270 */
[----:B------:R-:W-:Y:S10]  /*22d0*/  @!P1 BRA `(.L_x_34) ;  /* 0x0000003400809947 */ /* 0x000ff40003800000 */
[----:B------:R-:W0:Y:S01]  /*22e0*/  LDC.64 R14, c[0x0][0x5b8] ;  /* 0x00016e00ff0e7b82 */ /* 0x000e220000000a00 */
[----:B------:R-:W-:-:S07]  /*22f0*/  ULDC.64 UR4, c[0x0][0x5c0] ;  /* 0x0001700000047ab9 */ /* 0x000fce0000000a00 */
[----:B------:R-:W1:Y:S08]  /*2300*/  LDC.64 R106, c[0x0][0x5b0] ;  /* 0x00016c00ff6a7b82 */ /* 0x000e700000000a00 */
[----:B------:R-:W2:Y:S01]  /*2310*/  LDC.64 R12, c[0x0][0x5a8] ;  /* 0x00016a00ff0c7b82 */ /* 0x000ea20000000a00 */
[-C--:B0-----:R-:W-:Y:S02]  /*2320*/  IMAD R6, R11, R14.reuse, RZ ;  /* 0x0000000e0b067224 */ /* 0x081fe400078e02ff */
[----:B------:R-:W-:-:S04]  /*2330*/  IMAD.WIDE.U32 R20, R23, R14, R8 ;  /* 0x0000000e17147225 */ /* 0x000fc800078e0008 */
[----:B------:R-:W-:Y:S02]  /*2340*/  IMAD R115, R23, R15, R6 ;  /* 0x0000000f17737224 */ /* 0x000fe400078e0206 */
[-C--:B-1----:R-:W-:Y:S02]  /*2350*/  IMAD R5, R109, R106.reuse, RZ ;  /* 0x0000006a6d057224 */ /* 0x082fe400078e02ff */
[----:B------:R-:W-:Y:S02]  /*2360*/  IMAD.IADD R103, R21, 0x1, R115 ;  /* 0x0000000115677824 */ /* 0x000fe400078e0273 */
[----:B------:R-:W-:Y:S02]  /*2370*/  IMAD.MOV.U32 R102, RZ, RZ, R20 ;  /* 0x000000ffff667224 */ /* 0x000fe400078e0014 */
[C---:B------:R-:W-:Y:S02]  /*2380*/  IMAD R119, R108.reuse, R107, R5 ;  /* 0x0000006b6c777224 */ /* 0x040fe400078e0205 */
[----:B------:R-:W-:-:S04]  /*2390*/  IMAD.WIDE.U32 R6, R108, R106, R102 ;  /* 0x0000006a6c067225 */ /* 0x000fc800078e0066 */
[----:B------:R-:W-:Y:S01]  /*23a0*/  IMAD.IADD R5, R7, 0x1, R119 ;  /* 0x0000000107057824 */ /* 0x000fe200078e0277 */
[----:B--2---:R-:W-:-:S04]  /*23b0*/  LEA R10, P1, R6, R12, 0x1 ;  /* 0x0000000c060a7211 */ /* 0x004fc800078208ff */
[----:B------:R-:W-:-:S05]  /*23c0*/  LEA.HI.X R11, R6, R13, R5, 0x1, P1 ;  /* 0x0000000d060b7211 */ /* 0x000fca00008f0c05 */
[----:B------:R-:W2:Y:S01]  /*23d0*/  @P0 LDG.E.LTC128B.U16 R5, desc[UR38][R10.64] ;  /* 0x000000260a050981 */ /* 0x000ea2000c1e1520 */
[----:B------:R-:W-:Y:S01]  /*23e0*/  ISETP.GT.AND P4, PT, R4, 0x1, PT ;  /* 0x000000010400780c */ /* 0x000fe20003f84270 */
[----:B------:R-:W-:Y:S01]  /*23f0*/  IMAD.WIDE.U32 R6, R108, R106, R8 ;  /* 0x0000006a6c067225 */ /* 0x000fe200078e0008 */
[----:B------:R-:W-:Y:S01]  /*2400*/  BSSY B1, `(.L_x_35) ;  /* 0x0000013000017945 */ /* 0x000fe20003800000 */
[----:B------:R-:W-:Y:S02]  /*2410*/  SHF.L.U64.HI R113, R106, 0x3, R107 ;  /* 0x000000036a717819 */ /* 0x000fe4000001026b */
[----:B------:R-:W-:Y:S01]  /*2420*/  IMAD.IADD R7, R119, 0x1, R7 ;  /* 0x0000000177077824 */ /* 0x000fe200078e0207 */
[----:B------:R-:W-:Y:S01]  /*2430*/  P2R R118, PR, RZ, 0x10 ;  /* 0x00000010ff767803 */ /* 0x000fe20000000000 */
[----:B------:R-:W-:-:S04]  /*2440*/  IMAD.WIDE.U32 R110, R23, R14, R6 ;  /* 0x0000000e176e7225 */ /* 0x000fc800078e0006 */
[----:B------:R-:W-:Y:S01]  /*2450*/  IMAD.IADD R7, R115, 0x1, R111 ;  /* 0x0000000173077824 */ /* 0x000fe200078e026f */
[----:B------:R-:W-:-:S04]  /*2460*/  LEA R6, P2, R110, R12, 0x1 ;  /* 0x0000000c6e067211 */ /* 0x000fc800078408ff */
[----:B------:R-:W-:Y:S01]  /*2470*/  LEA.HI.X R7, R110, R13, R7, 0x1, P2 ;  /* 0x0000000d6e077211 */ /* 0x000fe200010f0c07 */
[----:B--2---:R-:W-:-:S05]  /*2480*/  HADD2.F32 R104, -RZ, R5.H0_H0 ;  /* 0x20000005ff687230 */ /* 0x004fca0000004100 */
[----:B------:R-:W-:Y:S01]  /*2490*/  FMUL R15, R104, R91 ;  /* 0x0000005b680f7220 */ /* 0x000fe20000400000 */
[----:B------:R-:W-:-:S03]  /*24a0*/  LEA R104, P1, R112, UR4, 0x1 ;  /* 0x0000000470687c11 */ /* 0x000fc6000f8208ff */
[----:B------:R-:W-:Y:S01]  /*24b0*/  FFMA R15, R56, R90, R15 ;  /* 0x0000005a380f7223 */ /* 0x000fe2000000000f */
[----:B------:R-:W-:Y:S01]  /*24c0*/  LEA.HI.X R105, R112, UR5, R105, 0x1, P1 ;  /* 0x0000000570697c11 */ /* 0x000fe200088f0c69 */
[----:B------:R-:W-:Y:S01]  /*24d0*/  IMAD.SHL.U32 R112, R106, 0x8, RZ ;  /* 0x000000086a707824 */ /* 0x000fe200078e00ff */
[----:B------:R-:W-:Y:S02]  /*24e0*/  ISETP.GT.AND P1, PT, R3, RZ, P4 ;  /* 0x000000ff0300720c */ /* 0x000fe40002724270 */
[----:B------:R-:W-:-:S05]  /*24f0*/  F2FP.F16.F32.PACK_AB R15, RZ, R15 ;  /* 0x0000000fff0f723e */ /* 0x000fca00000000ff */
[----:B------:R0:W-:Y:S06]  /*2500*/  @P0 STG.E.U16 desc[UR38][R104.64], R15 ;  /* 0x0000000f68000986 */ /* 0x0001ec000c101526 */
[----:B------:R-:W-:Y:S05]  /*2510*/  @!P1 BRA `(.L_x_36) ;  /* 0x0000000000049947 */ /* 0x000fea0003800000 */
[----:B------:R1:W5:Y:S02]  /*2520*/  LDG.E.LTC128B.U16 R5, desc[UR38][R6.64+0x2] ;  /* 0x0000022606057981 */ /* 0x000364000c1e1520 */
.L_x_36:
[----:B------:R-:W-:Y:S05]  /*2530*/  BSYNC B1 ;  /* 0x0000000000017941 */ /* 0x000fea0003800000 */
.L_x_35:
[----:B-----5:R-:W-:Y:S01]  /*2540*/  HADD2.F32 R10, -RZ, R5.H0_H0 ;  /* 0x20000005ff0a7230 */ /* 0x020fe20000004100 */
[----:B------:R-:W-:Y:S01]  /*2550*/  ISETP.GT.AND P0, PT, R3, 0x8, P6 ;  /* 0x000000080300780c */ /* 0x000fe20003704270 */
[----:B------:R-:W-:Y:S01]  /*2560*/  IMAD.WIDE.U32 R116, R108, R106, R112 ;  /* 0x0000006a6c747225 */ /* 0x000fe200078e0070 */
[----:B0-----:R-:W-:-:S03]  /*2570*/  PRMT R15, R5, 0x7610, R15 ;  /* 0x00007610050f7816 */ /* 0x001fc6000000000f */
[----:B------:R-:W-:Y:S01]  /*2580*/  FMUL R10, R10, R91 ;  /* 0x0000005b0a0a7220 */ /* 0x000fe20000400000 */
[----:B------:R-:W-:Y:S01]  /*2590*/  IMAD.IADD R119, R119, 0x1, R117 ;  /* 0x0000000177777824 */ /* 0x000fe200078e0275 */
[----:B------:R-:W-:Y:S02]  /*25a0*/  IADD3 R11, P2, R20, R116, RZ ;  /* 0x00000074140b7210 */ /* 0x000fe40007f5e0ff */
[----:B------:R-:W-:-:S03]  /*25b0*/  FFMA R57, R57, R90, R10 ;  /* 0x0000005a39397223 */ /* 0x000fc6000000000a */
[----:B------:R-:W-:Y:S01]  /*25c0*/  IMAD.X R56, R119, 0x1, R103, P2 ;  /* 0x0000000177387824 */ /* 0x000fe200010e0667 */
[C---:B------:R-:W-:Y:S02]  /*25d0*/  LEA R10, P2, R11.reuse, R12, 0x1 ;  /* 0x0000000c0b0a7211 */ /* 0x040fe400078408ff */
[----:B------:R-:W-:Y:S02]  /*25e0*/  F2FP.F16.F32.PACK_AB R57, RZ, R57 ;  /* 0x00000039ff39723e */ /* 0x000fe400000000ff */
[----:B------:R-:W-:Y:S01]  /*25f0*/  LEA.HI.X R11, R11, R13, R56, 0x1, P2 ;  /* 0x0000000d0b0b7211 */ /* 0x000fe200010f0c38 */
[----:B------:R-:W-:Y:S01]  /*2600*/  @P1 IMAD.MOV.U32 R56, RZ, RZ, R104 ;  /* 0x000000ffff381224 */ /* 0x000fe200078e0068 */
[----:B------:R-:W-:Y:S01]  /*2610*/  PRMT R111, R57, 0x7610, R111 ;  /* 0x00007610396f7816 */ /* 0x000fe2000000006f */
[----:B------:R-:W-:-:S05]  /*2620*/  @P1 IMAD.MOV.U32 R57, RZ, RZ, R105 ;  /* 0x000000ffff391224 */ /* 0x000fca00078e0069 */
[----:B------:R0:W-:Y:S04]  /*2630*/  @P1 STG.E.U16 desc[UR38][R56.64+0x2], R111 ;  /* 0x0000026f38001986 */ /* 0x0001e8000c101526 */
[----:B------:R-:W2:Y:S01]  /*2640*/  @P0 LDG.E.LTC128B.U16 R15, desc[UR38][R10.64] ;  /* 0x000000260a0f0981 */ /* 0x000ea2000c1e1520 */
[----:B------:R-:W-:Y:S01]  /*2650*/  IADD3 R116, P1, R8, R116, RZ ;  /* 0x0000007408747210 */ /* 0x000fe20007f3e0ff */
[----:B------:R-:W-:Y:S01]  /*2660*/  BSSY B1, `(.L_x_37) ;  /* 0x0000012000017945 */ /* 0x000fe20003800000 */
[----:B------:R-:W-:-:S03]  /*2670*/  SHF.L.U64.HI R121, R92, 0x1, R95 ;  /* 0x000000015c797819 */ /* 0x000fc6000001025f */
[----:B------:R-:W-:Y:S01]  /*2680*/  IMAD.X R117, R9, 0x1, R119, P1 ;  /* 0x0000000109757824 */ /* 0x000fe200008e0677 */
[----:B------:R-:W-:Y:S01]  /*2690*/  ISETP.GT.AND P1, PT, R3, 0x8, P4 ;  /* 0x000000080300780c */ /* 0x000fe20002724270 */
[----:B------:R-:W-:Y:S02]  /*26a0*/  IMAD.SHL.U32 R119, R92, 0x2, RZ ;  /* 0x000000025c777824 */ /* 0x000fe400078e00ff */
[----:B------:R-:W-:-:S04]  /*26b0*/  IMAD.WIDE.U32 R116, R23, R14, R116 ;  /* 0x0000000e17747225 */ /* 0x000fc800078e0074 */
[----:B0-----:R-:W-:Y:S01]  /*26c0*/  IMAD.IADD R57, R115, 0x1, R117 ;  /* 0x0000000173397824 */ /* 0x001fe200078e0275 */
[----:B------:R-:W-:-:S04]  /*26d0*/  LEA R56, P3, R116, R12, 0x1 ;  /* 0x0000000c74387211 */ /* 0x000fc800078608ff */
[----:B------:R-:W-:Y:S01]  /*26e0*/  LEA.HI.X R57, R116, R13, R57, 0x1, P3 ;  /* 0x0000000d74397211 */ /* 0x000fe200018f0c39 */
[----:B--2---:R-:W-:-:S05]  /*26f0*/  HADD2.F32 R110, -RZ, R15.H0_H0 ;  /* 0x2000000fff6e7230 */ /* 0x004fca0000004100 */
[----:B------:R-:W-:Y:S01]  /*2700*/  FMUL R5, R110, R91 ;  /* 0x0000005b6e057220 */ /* 0x000fe20000400000 */
[----:B------:R-:W-:-:S03]  /*2710*/  IADD3 R110, P2, R119, R104, RZ ;  /* 0x00000068776e7210 */ /* 0x000fc60007f5e0ff */
[----:B------:R-:W-:Y:S02]  /*2720*/  FFMA R5, R58, R90, R5 ;  /* 0x0000005a3a057223 */ /* 0x000fe40000000005 */
[----:B------:R-:W-:-:S03]  /*2730*/  IMAD.X R111, R121, 0x1, R105, P2 ;  /* 0x00000001796f7824 */ /* 0x000fc600010e0669 */
[----:B------:R-:W-:-:S05]  /*2740*/  F2FP.F16.F32.PACK_AB R5, RZ, R5 ;  /* 0x00000005ff05723e */ /* 0x000fca00000000ff */
[----:B------:R0:W-:Y:S01]  /*2750*/  @P0 STG.E.U16 desc[UR38][R110.64], R5 ;  /* 0x000000056e000986 */ /* 0x0001e2000c101526 */
[----:B------:R-:W-:Y:S05]  /*2760*/  @!P1 BRA `(.L_x_38) ;  /* 0x0000000000049947 */ /* 0x000fea0003800000 */
[----:B------:R2:W5:Y:S02]  /*2770*/  LDG.E.LTC128B.U16 R15, desc[UR38][R56.64+0x2] ;  /* 0x00000226380f7981 */ /* 0x000564000c1e1520 */
.L_x_38:
[----:B------:R-:W-:Y:S05]  /*2780*/  BSYNC B1 ;  /* 0x0000000000017941 */ /* 0x000fea0003800000 */
.L_x_37:
[----:B-----5:R-:W-:Y:S01]  /*2790*/  HADD2.F32 R10, -RZ, R15.H0_H0 ;  /* 0x2000000fff0a7230 */ /* 0x020fe20000004100 */
[----:B------:R-:W-:Y:S01]  /*27a0*/  ISETP.GT.AND P4, PT, R4, 0x8, PT ;  /* 0x000000080400780c */ /* 0x000fe20003f84270 */
[----:B------:R-:W-:Y:S01]  /*27b0*/  IMAD.MOV.U32 R58, RZ, RZ, R110 ;  /* 0x000000ffff3a7224 */ /* 0x000fe200078e006e */
[----:B------:R-:W-:Y:S01]  /*27c0*/  BSSY B1, `(.L_x_39) ;  /* 0x000000b000017945 */ /* 0x000fe20003800000 */
[----:B------:R-:W-:Y:S01]  /*27d0*/  PRMT R116, R15, 0x7610, R116 ;  /* 0x000076100f747816 */ /* 0x000fe20000000074 */
[----:B------:R-:W-:Y:S01]  /*27e0*/  FMUL R10, R10, R91 ;  /* 0x0000005b0a0a7220 */ /* 0x000fe20000400000 */
[----:B------:R-:W-:Y:S02]  /*27f0*/  ISETP.GT.AND P0, PT, R3, RZ, P4 ;  /* 0x000000ff0300720c */ /* 0x000fe40002704270 */
[----:B------:R-:W-:Y:S01]  /*2800*/  P2R R117, PR, RZ, 0x10 ;  /* 0x00000010ff757803 */ /* 0x000fe20000000000 */
[----:B------:R-:W-:Y:S01]  /*2810*/  FFMA R10, R59, R90, R10 ;  /* 0x0000005a3b0a7223 */ /* 0x000fe2000000000a */
[----:B------:R-:W-:-:S04]  /*2820*/  IMAD.MOV.U32 R59, RZ, RZ, R111 ;  /* 0x000000ffff3b7224 */ /* 0x000fc800078e006f */
[----:B------:R-:W-:-:S05]  /*2830*/  F2FP.F16.F32.PACK_AB R10, RZ, R10 ;  /* 0x0000000aff0a723e */ /* 0x000fca00000000ff */
[----:B------:R3:W-:Y:S01]  /*2840*/  @P1 STG.E.U16 desc[UR38][R58.64+0x2], R10 ;  /* 0x0000020a3a001986 */ /* 0x0007e2000c101526 */
[----:B------:R-:W-:Y:S05]  /*2850*/  @!P0 BRA `(.L_x_40) ;  /* 0x0000000000048947 */ /* 0x000fea0003800000 */
[----:B------:R4:W5:Y:S02]  /*2860*/  LDG.E.LTC128B.U16 R116, desc[UR38][R6.64+0x10] ;  /* 0x0000102606747981 */ /* 0x000964000c1e1520 */
.L_x_40:
[----:B------:R-:W-:Y:S05]  /*2870*/  BSYNC B1 ;  /* 0x0000000000017941 */ /* 0x000fea0003800000 */
.L_x_39:
[----:B---3-5:R-:W-:Y:S01]  /*2880*/  HADD2.F32 R10, -RZ, R116.H0_H0 ;  /* 0x20000074ff0a7230 */ /* 0x028fe20000004100 */
[C---:B0-----:R-:W-:Y:S01]  /*2890*/  SHF.L.U64.HI R5, R93.reuse, 0x1, R94 ;  /* 0x000000015d057819 */ /* 0x041fe2000001025e */
[----:B------:R-:W-:Y:S01]  /*28a0*/  IMAD.SHL.U32 R15, R93, 0x2, RZ ;  /* 0x000000025d0f7824 */ /* 0x000fe200078e00ff */
[----:B------:R-:W-:Y:S01]  /*28b0*/  ISETP.GT.AND P3, PT, R4, 0x9, PT ;  /* 0x000000090400780c */ /* 0x000fe20003f64270 */
[----:B------:R-:W-:Y:S01]  /*28c0*/  BSSY B1, `(.L_x_41) ;  /* 0x000000b000017945 */ /* 0x000fe20003800000 */
[----:B------:R-:W-:Y:S02]  /*28d0*/  FMUL R11, R10, R91 ;  /* 0x0000005b0a0b7220 */ /* 0x000fe40000400000 */
[----:B------:R-:W-:Y:S02]  /*28e0*/  IADD3 R10, P1, P2, R15, R104, R119 ;  /* 0x000000680f0a7210 */ /* 0x000fe40007a3e077 */
[----:B------:R-:W-:Y:S01]  /*28f0*/  FFMA R60, R60, R90, R11 ;  /* 0x0000005a3c3c7223 */ /* 0x000fe2000000000b */
[----:B------:R-:W-:-:S02]  /*2900*/  P2R R119, PR, RZ, 0x8 ;  /* 0x00000008ff777803 */ /* 0x000fc40000000000 */
[----:B------:R-:W-:Y:S02]  /*2910*/  IADD3.X R11, R5, R105, R121, P1, P2 ;  /* 0x00000069050b7210 */ /* 0x000fe40000fe4479 */
[----:B------:R-:W-:Y:S02]  /*2920*/  F2FP.F16.F32.PACK_AB R60, RZ, R60 ;  /* 0x0000003cff3c723e */ /* 0x000fe400000000ff */
[----:B------:R-:W-:-:S03]  /*2930*/  ISETP.GT.AND P1, PT, R3, RZ, P3 ;  /* 0x000000ff0300720c */ /* 0x000fc60001f24270 */
[----:B------:R0:W-:Y:S10]  /*2940*/  @P0 STG.E.U16 desc[UR38][R104.64+0x10], R60 ;  /* 0x0000103c68000986 */ /* 0x0001f4000c101526 */
[----:B------:R-:W-:Y:S05]  /*2950*/  @!P1 BRA `(.L_x_42) ;  /* 0x0000000000049947 */ /* 0x000fea0003800000 */
[----:B------:R3:W5:Y:S02]  /*2960*/  LDG.E.LTC128B.U16 R116, desc[UR38][R6.64+0x12] ;  /* 0x0000122606747981 */ /* 0x000764000c1e1520 */
.L_x_42:
[----:B------:R-:W-:Y:S05]  /*2970*/  BSYNC B1 ;  /* 0x0000000000017941 */ /* 0x000fea0003800000 */
.L_x_41:
[----:B0----5:R-:W-:Y:S01]  /*2980*/  HADD2.F32 R60, -RZ, R116.H0_H0 ;  /* 0x20000074ff3c7230 */ /* 0x021fe20000004100 */
[----:B------:R-:W-:Y:S01]  /*2990*/  ISETP.GT.AND P0, PT, R3, 0x8, P4 ;  /* 0x000000080300780c */ /* 0x000fe20002704270 */
[----:B------:R-:W-:Y:S03]  /*29a0*/  BSSY B1, `(.L_x_43) ;  /* 0x000000a000017945 */ /* 0x000fe60003800000 */
[----:B------:R-:W-:-:S04]  /*29b0*/  FMUL R60, R60, R91 ;  /* 0x0000005b3c3c7220 */ /* 0x000fc80000400000 */
[----:B------:R-:W-:Y:S01]  /*29c0*/  FFMA R60, R61, R90, R60 ;  /* 0x0000005a3d3c7223 */ /* 0x000fe2000000003c */
[----:B------:R-:W-:-:S04]  /*29d0*/  @P1 IMAD.MOV.U32 R61, RZ, RZ, R105 ;  /* 0x000000ffff3d1224 */ /* 0x000fc800078e0069 */
[----:B------:R-:W-:-:S04]  /*29e0*/  F2FP.F16.F32.PACK_AB R60, RZ, R60 ;  /* 0x0000003cff3c723e */ /* 0x000fc800000000ff */
[----:B------:R-:W-:Y:S01]  /*29f0*/  PRMT R120, R60, 0x7610, R120 ;  /* 0x000076103c787816 */ /* 0x000fe20000000078 */
[----:B------:R-:W-:-:S05]  /*2a00*/  @P1 IMAD.MOV.U32 R60, RZ, RZ, R104 ;  /* 0x000000ffff3c1224 */ /* 0x000fca00078e0068 */
[----:B------:R0:W-:Y:S01]  /*2a10*/  @P1 STG.E.U16 desc[UR38][R60.64+0x12], R120 ;  /* 0x000012783c001986 */ /* 0x0001e2000c101526 */
[----:B------:R-:W-:Y:S05]  /*2a20*/  @!P0 BRA `(.L_x_44) ;  /* 0x0000000000048947 */ /* 0x000fea0003800000 */
[----:B------:R0:W5:Y:S02]  /*2a30*/  LDG.E.LTC128B.U16 R116, desc[UR38][R56.64+0x10] ;  /* 0x0000102638747981 */ /* 0x000164000c1e1520 */
.L_x_44:
[----:B------:R-:W-:Y:S05]  /*2a40*/  BSYNC B1 ;  /* 0x0000000000017941 */ /* 0x000fea0003800000 */
.L_x_43:
[----:B0----5:R-:W-:Y:S01]  /*2a50*/  HADD2.F32 R60, -RZ, R116.H0_H0 ;  /* 0x20000074ff3c7230 */ /* 0x021fe20000004100 */
[----:B------:R-:W-:Y:S01]  /*2a60*/  ISETP.GT.AND P1, PT, R3, 0x8, P3 ;  /* 0x000000080300780c */ /* 0x000fe20001f24270 */
[----:B------:R-:W-:Y:S03]  /*2a70*/  BSSY B1, `(.L_x_45) ;  /* 0x0000007000017945 */ /* 0x000fe60003800000 */
[----:B------:R-:W-:-:S04]  /*2a80*/  FMUL R61, R60, R91 ;  /* 0x0000005b3c3d7220 */ /* 0x000fc80000400000 */
[----:B------:R-:W-:-:S05]  /*2a90*/  FFMA R61, R62, R90, R61 ;  /* 0x0000005a3e3d7223 */ /* 0x000fca000000003d */
[----:B------:R-:W-:-:S05]  /*2aa0*/  F2FP.F16.F32.PACK_AB R61, RZ, R61 ;  /* 0x0000003dff3d723e */ /* 0x000fca00000000ff */
[----:B------:R0:W-:Y:S01]  /*2ab0*/  @P0 STG.E.U16 desc[UR38][R58.64+0x10], R61 ;  /* 0x0000103d3a000986 */ /* 0x0001e2000c101526 */
[----:B------:R-:W-:Y:S05]  /*2ac0*/  @!P1 BRA `(.L_x_46) ;  /* 0x0000000000049947 */ /* 0x000fea0003800000 */
[----:B------:R0:W5:Y:S02]  /*2ad0*/  LDG.E.LTC128B.U16 R116, desc[UR38][R56.64+0x12] ;  /* 0x0000122638747981 */ /* 0x000164000c1e1520 */
.L_x_46:
[----:B------:R-:W-:Y:S05]  /*2ae0*/  BSYNC B1 ;  /* 0x0000000000017941 */ /* 0x000fea0003800000 */
.L_x_45:
[----:B-----5:R-:W-:Y:S01]  /*2af0*/  HADD2.F32 R60, -RZ, R116.H0_H0 ;  /* 0x20000074ff3c7230 */ /* 0x020fe20000004100 */
[----:B------:R-:W-:Y:S01]  /*2b00*/  IADD3 R123, P0, R108, 0x80, RZ ;  /* 0x000000806c7b7810 */ /* 0x000fe20007f1e0ff */
[----:B------:R-:W-:Y:S01]  /*2b10*/  BSSY B1, `(.L_x_47) ;  /* 0x000000b000017945 */ /* 0x000fe20003800000 */
[----:B------:R-:W-:Y:S02]  /*2b20*/  ISETP.GT.AND P2, PT, R4, 0x10, PT ;  /* 0x000000100400780c */ /* 0x000fe40003f44270 */
[----:B------:R-:W-:Y:S01]  /*2b30*/  FMUL R60, R60, R91 ;  /* 0x0000005b3c3c7220 */ /* 0x000fe20000400000 */
[----:B------:R-:W-:Y:S01]  /*2b40*/  IMAD.X R109, RZ, RZ, R109, P0 ;  /* 0x000000ffff6d7224 */ /* 0x000fe200000e066d */
[----:B------:R-:W-:Y:S02]  /*2b50*/  ISETP.GT.AND P0, PT, R3, RZ, P2 ;  /* 0x000000ff0300720c */ /* 0x000fe40001704270 */
[----:B------:R-:W-:Y:S01]  /*2b60*/  FFMA R60, R63, R90, R60 ;  /* 0x0000005a3f3c7223 */ /* 0x000fe2000000003c */
[----:B------:R-:W-:-:S04]  /*2b70*/  P2R R120, PR, RZ, 0x4 ;  /* 0x00000004ff787803 */ /* 0x000fc80000000000 */
[----:B------:R-:W-:-:S05]  /*2b80*/  F2FP.F16.F32.PACK_AB R60, RZ, R60 ;  /* 0x0000003cff3c723e */ /* 0x000fca00000000ff */
[----:B------:R0:W-:Y:S01]  /*2b90*/  @P1 STG.E.U16 desc[UR38][R58.64+0x12], R60 ;  /* 0x0000123c3a001986 */ /* 0x0001e2000c101526 */
[----:B------:R-:W-:Y:S05]  /*2ba0*/  @!P0 BRA `(.L_x_48) ;  /* 0x0000000000048947 */ /* 0x000fea0003800000 */
[----:B------:R0:W5:Y:S02]  /*2bb0*/  LDG.E.LTC128B.U16 R116, desc[UR38][R6.64+0x20] ;  /* 0x0000202606747981 */ /* 0x000164000c1e1520 */
.L_x_48:
[----:B------:R-:W-:Y:S05]  /*2bc0*/  BSYNC B1 ;  /* 0x0000000000017941 */ /* 0x000fea0003800000 */
.L_x_47:
[----:B0----5:R-:W-:Y:S01]  /*2bd0*/  HADD2.F32 R60, -RZ, R116.H0_H0 ;  /* 0x20000074ff3c7230 */ /* 0x021fe20000004100 */
[----:B------:R-:W-:Y:S01]  /*2be0*/  ISETP.GT.AND P1, PT, R4, 0x11, PT ;  /* 0x000000110400780c */ /* 0x000fe20003f24270 */
[-C--:B------:R-:W-:Y:S01]  /*2bf0*/  IMAD.WIDE.U32 R62, R123, R106.reuse, R8 ;  /* 0x0000006a7b3e7225 */ /* 0x080fe200078e0008 */
[----:B------:R-:W-:Y:S03]  /*2c00*/  BSSY B1, `(.L_x_49) ;  /* 0x0000021000017945 */ /* 0x000fe60003800000 */
[----:B------:R-:W-:Y:S01]  /*2c10*/  FMUL R21, R60, R91 ;  /* 0x0000005b3c157220 */ /* 0x000fe20000400000 */
[----:B------:R-:W-:-:S03]  /*2c20*/  IMAD R60, R109, R106, RZ ;  /* 0x0000006a6d3c7224 */ /* 0x000fc600078e02ff */
[----:B------:R-:W-:Y:S01]  /*2c30*/  FFMA R21, R64, R90, R21 ;  /* 0x0000005a40157223 */ /* 0x000fe20000000015 */
[C---:B------:R-:W-:Y:S02]  /*2c40*/  IMAD R121, R123.reuse, R107, R60 ;  /* 0x0000006b7b797224 */ /* 0x040fe400078e023c */
[----:B------:R-:W-:Y:S02]  /*2c50*/  IMAD.WIDE.U32 R60, R123, R106, R102 ;  /* 0x0000006a7b3c7225 */ /* 0x000fe400078e0066 */
[----:B------:R-:W-:Y:S02]  /*2c60*/  F2FP.F16.F32.PACK_AB R21, RZ, R21 ;  /* 0x00000015ff15723e */ /* 0x000fe400000000ff */
[----:B------:R-:W-:Y:S02]  /*2c70*/  IMAD.IADD R63, R121, 0x1, R63 ;  /* 0x00000001793f7824 */ /* 0x000fe400078e023f */
[----:B------:R-:W-:Y:S01]  /*2c80*/  PRMT R107, R21, 0x7610, R107 ;  /* 0x00007610156b7816 */ /* 0x000fe2000000006b */
[----:B------:R-:W-:-:S02]  /*2c90*/  IMAD.IADD R21, R61, 0x1, R121 ;  /* 0x000000013d157824 */ /* 0x000fc400078e0279 */
[----:B------:R-:W-:Y:S02]  /*2ca0*/  IMAD.WIDE.U32 R108, R23, R14, R62 ;  /* 0x0000000e176c7225 */ /* 0x000fe400078e003e */
[----:B------:R0:W-:Y:S01]  /*2cb0*/  @P0 STG.E.U16 desc[UR38][R104.64+0x20], R107 ;  /* 0x0000206b68000986 */ /* 0x0001e2000c101526 */
[----:B------:R-:W-:-:S04]  /*2cc0*/  LEA R62, P0, R60, R12, 0x1 ;  /* 0x0000000c3c3e7211 */ /* 0x000fc800078008ff */
[----:B------:R-:W-:Y:S01]  /*2cd0*/  LEA.HI.X R63, R60, R13, R21, 0x1, P0 ;  /* 0x0000000d3c3f7211 */ /* 0x000fe200000f0c15 */
[----:B------:R-:W-:Y:S01]  /*2ce0*/  IMAD.IADD R21, R115, 0x1, R109 ;  /* 0x0000000173157824 */ /* 0x000fe200078e026d */
[----:B------:R-:W-:-:S04]  /*2cf0*/  LEA R60, P0, R108, R12, 0x1 ;  /* 0x0000000c6c3c7211 */ /* 0x000fc800078008ff */
[----:B------:R-:W-:Y:S01]  /*2d00*/  LEA.HI.X R61, R108, R13, R21, 0x1, P0 ;  /* 0x0000000d6c3d7211 */ /* 0x000fe200000f0c15 */
[----:B0-----:R-:W-:-:S04]  /*2d10*/  IMAD.WIDE.U32 R106, R123, R106, R112 ;  /* 0x0000006a7b6a7225 */ /* 0x001fc800078e0070 */
[----:B------:R-:W-:Y:S01]  /*2d20*/  IMAD.IADD R121, R121, 0x1, R107 ;  /* 0x0000000179797824 */ /* 0x000fe200078e026b */
[----:B------:R-:W-:-:S05]  /*2d30*/  IADD3 R64, P0, R20, R106, RZ ;  /* 0x0000006a14407210 */ /* 0x000fca0007f1e0ff */
[----:B------:R-:W-:Y:S01]  /*2d40*/  IMAD.X R102, R121, 0x1, R103, P0 ;  /* 0x0000000179667824 */ /* 0x000fe200000e0667 */
[----:B------:R-:W-:-:S05]  /*2d50*/  IADD3 R20, P0, R8, R106, RZ ;  /* 0x0000006a08147210 */ /* 0x000fca0007f1e0ff */
[----:B------:R-:W-:Y:S01]  /*2d60*/  IMAD.X R21, R9, 0x1, R121, P0 ;  /* 0x0000000109157824 */ /* 0x000fe200000e0679 */
[----:B------:R-:W-:Y:S01]  /*2d70*/  LEA R8, P0, R64, R12, 0x1 ;  /* 0x0000000c40087211 */ /* 0x000fe200078008ff */
[----:B------:R-:W-:-:S03]  /*2d80*/  IMAD.WIDE.U32 R20, R23, R14, R20 ;  /* 0x0000000e17147225 */ /* 0x000fc600078e0014 */
[----:B------:R-:W-:Y:S02]  /*2d90*/  LEA.HI.X R9, R64, R13, R102, 0x1, P0 ;  /* 0x0000000d40097211 */ /* 0x000fe400000f0c66 */
[----:B------:R-:W-:Y:S01]  /*2da0*/  P2R R23, PR, RZ, 0x2 ;  /* 0x00000002ff177803 */ /* 0x000fe20000000000 */
[----:B------:R-:W-:Y:S01]  /*2db0*/  IMAD.IADD R115, R115, 0x1, R21 ;  /* 0x0000000173737824 */ /* 0x000fe200078e0215 */
[----:B------:R-:W-:-:S04]  /*2dc0*/  LEA R12, P0, R20, R12, 0x1 ;  /* 0x0000000c140c7211 */ /* 0x000fc800078008ff */
[----:B------:R-:W-:Y:S02]  /*2dd0*/  LEA.HI.X R13, R20, R13, R115, 0x1, P0 ;  /* 0x0000000d140d7211 */ /* 0x000fe400000f0c73 */
[----:B------:R-:W-:-:S13]  /*2de0*/  ISETP.GT.AND P0, PT, R3, RZ, P1 ;  /* 0x000000ff0300720c */ /* 0x000fda0000f04270 */
[----:B------:R-:W-:Y:S05]  /*2df0*/  @!P0 BRA `(.L_x_50) ;  /* 0x0000000000048947 */ /* 0x000fea0003800000 */
[----:B------:R0:W5:Y:S02]  /*2e00*/  LDG.E.LTC128B.U16 R116, desc[UR38][R6.64+0x22] ;  /* 0x0000222606747981 */ /* 0x000164000c1e1520 */
.L_x_50:
[----:B------:R-:W-:Y:S05]  /*2e10*/  BSYNC B1 ;  /* 0x0000000000017941 */ /* 0x000fea0003800000 */
.L_x_49:
[----:B-----5:R-:W-:Y:S01]  /*2e20*/  HADD2.F32 R14, -RZ, R116.H0_H0 ;  /* 0x20000074ff0e7230 */ /* 0x020fe20000004100 */
[----:B------:R-:W-:Y:S01]  /*2e30*/  BSSY B1, `(.L_x_51) ;  /* 0x000000a000017945 */ /* 0x000fe20003800000 */
[----:B------:R-:W-:Y:S02]  /*2e40*/  @P0 IMAD.MOV.U32 R20, RZ, RZ, R104 ;  /* 0x000000ffff140224 */ /* 0x000fe400078e0068 */
[----:B------:R-:W-:Y:S02]  /*2e50*/  @P0 IMAD.MOV.U32 R21, RZ, RZ, R105 ;  /* 0x000000ffff150224 */ /* 0x000fe400078e0069 */
[----:B------:R-:W-:-:S04]  /*2e60*/  FMUL R14, R14, R91 ;  /* 0x0000005b0e0e7220 */ /* 0x000fc80000400000 */
[----:B------:R-:W-:-:S05]  /*2e70*/  FFMA R14, R65, R90, R14 ;  /* 0x0000005a410e7223 */ /* 0x000fca000000000e */
[----:B------:R-:W-:-:S05]  /*2e80*/  F2FP.F16.F32.PACK_AB R14, RZ, R14 ;  /* 0x0000000eff0e723e */ /* 0x000fca00000000ff */
[----:B------:R0:W-:Y:S01]  /*2e90*/  @P0 STG.E.U16 desc[UR38][R20.64+0x22], R14 ;  /* 0x0000220e14000986 */ /* 0x0001e2000c101526 */
[----:B------:R-:W-:-:S13]  /*2ea0*/  ISETP.GT.AND P0, PT, R3, 0x8, P2 ;  /* 0x000000080300780c */ /* 0x000fda0001704270 */
[----:B0-----:R-:W-:Y:S05]  /*2eb0*/  @!P0 BRA `(.L_x_52) ;  /* 0x0000000000048947 */ /* 0x001fea0003800000 */
[----:B------:R0:W5:Y:S02]  /*2ec0*/  LDG.E.LTC128B.U16 R116, desc[UR38][R56.64+0x20] ;  /* 0x0000202638747981 */ /* 0x000164000c1e1520 */
.L_x_52:
[----:B------:R-:W-:Y:S05]  /*2ed0*/  BSYNC B1 ;  /* 0x0000000000017941 */ /* 0x000fea0003800000 */
.L_x_51:
[----:B-----5:R-:W-:Y:S01]  /*2ee0*/  HADD2.F32 R14, -RZ, R116.H0_H0 ;  /* 0x20000074ff0e7230 */ /* 0x020fe20000004100 */
[----:B------:R-:W-:Y:S04]  /*2ef0*/  BSSY B1, `(.L_x_53) ;  /* 0x0000008000017945 */ /* 0x000fe80003800000 */
[----:B------:R-:W-:-:S04]  /*2f00*/  FMUL R21, R14, R91 ;  /* 0x0000005b0e157220 */ /* 0x000fc80000400000 */
[----:B------:R-:W-:-:S05]  /*2f10*/  FFMA R21, R66, R90, R21 ;  /* 0x0000005a42157223 */ /* 0x000fca0000000015 */
[----:B------:R-:W-:-:S05]  /*2f20*/  F2FP.F16.F32.PACK_AB R21, RZ, R21 ;  /* 0x00000015ff15723e */ /* 0x000fca00000000ff */
[----:B------:R0:W-:Y:S01]  /*2f30*/  @P0 STG.E.U16 desc[UR38][R58.64+0x20], R21 ;  /* 0x000020153a000986 */ /* 0x0001e2000c101526 */
[----:B------:R-:W-:-:S13]  /*2f40*/  ISETP.GT.AND P0, PT, R3, 0x8, P1 ;  /* 0x000000080300780c */ /* 0x000fda0000f04270 */
[----:B0-----:R-:W-:Y:S05]  /*2f50*/  @!P0 BRA `(.L_x_54) ;  /* 0x0000000000048947 */ /* 0x001fea0003800000 */
[----:B------:R0:W5:Y:S02]  /*2f60*/  LDG.E.LTC128B.U16 R116, desc[UR38][R56.64+0x22] ;  /* 0x0000222638747981 */ /* 0x000164000c1e1520 */
.L_x_54:
[----:B------:R-:W-:Y:S05]  /*2f70*/  BSYNC B1 ;  /* 0x0000000000017941 */ /* 0x000fea0003800000 */
.L_x_53:
[----:B-----5:R-:W-:Y:S01]  /*2f80*/  HADD2.F32 R14, -RZ, R116.H0_H0 ;  /* 0x20000074ff0e7230 */ /* 0x020fe20000004100 */
[----:B------:R-:W-:Y:S01]  /*2f90*/  ISETP.GT.AND P2, PT, R4, 0x18, PT ;  /* 0x000000180400780c */ /* 0x000fe20003f44270 */
[----:B------:R-:W-:Y:S03]  /*2fa0*/  BSSY B1, `(.L_x_55) ;  /* 0x0000009000017945 */ /* 0x000fe60003800000 */
[----:B------:R-:W-:Y:S01]  /*2fb0*/  FMUL R14, R14, R91 ;  /* 0x0000005b0e0e7220 */ /* 0x000fe20000400000 */
[----:B------:R-:W-:-:S03]  /*2fc0*/  P2R R102, PR, RZ, 0x4 ;  /* 0x00000004ff667803 */ /* 0x000fc60000000000 */
[----:B------:R-:W-:-:S05]  /*2fd0*/  FFMA R14, R67, R90, R14 ;  /* 0x0000005a430e7223 */ /* 0x000fca000000000e */
[----:B------:R-:W-:-:S05]  /*2fe0*/  F2FP.F16.F32.PACK_AB R14, RZ, R14 ;  /* 0x0000000eff0e723e */ /* 0x000fca00000000ff */
[----:B------:R0:W-:Y:S01]  /*2ff0*/  @P0 STG.E.U16 desc[UR38][R58.64+0x22], R14 ;  /* 0x0000220e3a000986 */ /* 0x0001e2000c101526 */
[----:B------:R-:W-:-:S13]  /*3000*/  ISETP.GT.AND P0, PT, R3, RZ, P2 ;  /* 0x000000ff0300720c */ /* 0x000fda0001704270 */
[----:B0-----:R-:W-:Y:S05]  /*3010*/  @!P0 BRA `(.L_x_56) ;  /* 0x0000000000048947 */ /* 0x001fea0003800000 */
[----:B------:R0:W5:Y:S02]  /*3020*/  LDG.E.LTC128B.U16 R116, desc[UR38][R6.64+0x30] ;  /* 0x0000302606747981 */ /* 0x000164000c1e1520 */
.L_x_56:
[----:B------:R-:W-:Y:S05]  /*3030*/  BSYNC B1 ;  /* 0x0000000000017941 */ /* 0x000fea0003800000 */
.L_x_55:
[----:B-----5:R-:W-:Y:S01]  /*3040*/  HADD2.F32 R14, -RZ, R116.H0_H0 ;  /* 0x20000074ff0e7230 */ /* 0x020fe20000004100 */
[----:B------:R-:W-:Y:S01]  /*3050*/  ISETP.GT.AND P1, PT, R4, 0x19, PT ;  /* 0x000000190400780c */ /* 0x000fe20003f24270 */
[----:B------:R-:W-:Y:S01]  /*3060*/  @P0 IMAD.MOV.U32 R20, RZ, RZ, R104 ;  /* 0x000000ffff140224 */ /* 0x000fe200078e0068 */
[----:B------:R-:W-:Y:S02]  /*3070*/  BSSY B1, `(.L_x_57) ;  /* 0x000000b000017945 */ /* 0x000fe40003800000 */
[----:B------:R-:W-:-:S04]  /*3080*/  FMUL R21, R14, R91 ;  /* 0x0000005b0e157220 */ /* 0x000fc80000400000 */
[----:B------:R-:W-:Y:S01]  /*3090*/  FFMA R21, R68, R90, R21 ;  /* 0x0000005a44157223 */ /* 0x000fe20000000015 */
[----:B------:R-:W-:-:S04]  /*30a0*/  P2R R68, PR, RZ, 0x2 ;  /* 0x00000002ff447803 */ /* 0x000fc80000000000 */
[----:B------:R-:W-:-:S04]  /*30b0*/  F2FP.F16.F32.PACK_AB R21, RZ, R21 ;  /* 0x00000015ff15723e */ /* 0x000fc800000000ff */
[----:B------:R-:W-:Y:S01]  /*30c0*/  PRMT R14, R21, 0x7610, R14 ;  /* 0x00007610150e7816 */ /* 0x000fe2000000000e */
[----:B------:R-:W-:-:S05]  /*30d0*/  @P0 IMAD.MOV.U32 R21, RZ, RZ, R105 ;  /* 0x000000ffff150224 */ /* 0x000fca00078e0069 */
[----:B------:R0:W-:Y:S01]  /*30e0*/  @P0 STG.E.U16 desc[UR38][R20.64+0x30], R14 ;  /* 0x0000300e14000986 */ /* 0x0001e2000c101526 */
[----:B------:R-:W-:-:S13]  /*30f0*/  ISETP.GT.AND P0, PT, R3, RZ, P1 ;  /* 0x000000ff0300720c */ /* 0x000fda0000f04270 */
[----:B0-----:R-:W-:Y:S05]  /*3100*/  @!P0 BRA `(.L_x_58) ;  /* 0x0000000000048947 */ /* 0x001fea0003800000 */
[----:B------:R0:W5:Y:S02]  /*3110*/  LDG.E.LTC128B.U16 R116, desc[UR38][R6.64+0x32] ;  /* 0x0000322606747981 */ /* 0x000164000c1e1520 */
.L_x_58:
[----:B------:R-:W-:Y:S05]  /*3120*/  BSYNC B1 ;  /* 0x0000000000017941 */ /* 0x000fea0003800000 */
.L_x_57:
        /* <DEDUP_REMOVED lines=11> */
.L_x_60:
[----:B------:R-:W-:Y:S05]  /*31e0*/  BSYNC B1 ;  /* 0x0000000000017941 */ /* 0x000fea0003800000 */
.L_x_59:
        /* <DEDUP_REMOVED lines=9> */
.L_x_62:
[----:B------:R-:W-:Y:S05]  /*3280*/  BSYNC B1 ;  /* 0x0000000000017941 */ /* 0x000fea0003800000 */
.L_x_61:
        /* <DEDUP_REMOVED lines=11> */
.L_x_64:
[----:B------:R-:W-:Y:S05]  /*3340*/  BSYNC B1 ;  /* 0x0000000000017941 */ /* 0x000fea0003800000 */
.L_x_63:
[----:B-----5:R-:W-:Y:S01]  /*3350*/  HADD2.F32 R14, -RZ, R116.H0_H0 ;  /* 0x20000074ff0e7230 */ /* 0x020fe20000004100 */
[----:B------:R-:W-:Y:S01]  /*3360*/  ISETP.GT.AND P1, PT, R4, 0x21, PT ;  /* 0x000000210400780c */ /* 0x000fe20003f24270 */
[----:B------:R-:W-:Y:S01]  /*3370*/  @P0 IMAD.MOV.U32 R20, RZ, RZ, R104 ;  /* 0x000000ffff140224 */ /* 0x000fe200078e0068 */
[----:B------:R-:W-:Y:S02]  /*3380*/  BSSY B1, `(.L_x_65) ;  /* 0x000000b000017945 */ /* 0x000fe40003800000 */
[----:B------:R-:W-:Y:S01]  /*3390*/  FMUL R21, R14, R91 ;  /* 0x0000005b0e157220 */ /* 0x000fe20000400000 */
[----:B------:R-:W-:-:S03]  /*33a0*/  P2R R70, PR, RZ, 0x2 ;  /* 0x00000002ff467803 */ /* 0x000fc60000000000 */
[----:B------:R-:W-:-:S05]  /*33b0*/  FFMA R21, R72, R90, R21 ;  /* 0x0000005a48157223 */ /* 0x000fca0000000015 */
[----:B------:R-:W-:-:S04]  /*33c0*/  F2FP.F16.F32.PACK_AB R21, RZ, R21 ;  /* 0x00000015ff15723e */ /* 0x000fc800000000ff */
[----:B------:R-:W-:Y:S01]  /*33d0*/  PRMT R14, R21, 0x7610, R14 ;  /* 0x00007610150e7816 */ /* 0x000fe2000000000e */
[----:B------:R-:W-:-:S05]  /*33e0*/  @P0 IMAD.MOV.U32 R21, RZ, RZ, R105 ;  /* 0x000000ffff150224 */ /* 0x000fca00078e0069 */
[----:B------:R0:W-:Y:S01]  /*33f0*/  @P0 STG.E.U16 desc[UR38][R20.64+0x40], R14 ;  /* 0x0000400e14000986 */ /* 0x0001e2000c101526 */
[----:B------:R-:W-:-:S13]  /*3400*/  ISETP.GT.AND P0, PT, R3, RZ, P1 ;  /* 0x000000ff0300720c */ /* 0x000fda0000f04270 */
[----:B0-----:R-:W-:Y:S05]  /*3410*/  @!P0 BRA `(.L_x_66) ;  /* 0x0000000000048947 */ /* 0x001fea0003800000 */
[----:B------:R0:W5:Y:S02]  /*3420*/  LDG.E.LTC128B.U16 R116, desc[UR38][R6.64+0x42] ;  /* 0x0000422606747981 */ /* 0x000164000c1e1520 */
.L_x_66:
[----:B------:R-:W-:Y:S05]  /*3430*/  BSYNC B1 ;  /* 0x0000000000017941 */ /* 0x000fea0003800000 */
.L_x_65:
        /* <DEDUP_REMOVED lines=11> */
.L_x_68:
[----:B------:R-:W-:Y:S05]  /*34f0*/  BSYNC B1 ;  /* 0x0000000000017941 */ /* 0x000fea0003800000 */
.L_x_67:
        /* <DEDUP_REMOVED lines=9> */
.L_x_70:
[----:B------:R-:W-:Y:S05]  /*3590*/  BSYNC B1 ;  /* 0x0000000000017941 */ /* 0x000fea0003800000 */
.L_x_69:
        /* <DEDUP_REMOVED lines=11> */
.L_x_72:
[----:B------:R-:W-:Y:S05]  /*3650*/  BSYNC B1 ;  /* 0x0000000000017941 */ /* 0x000fea0003800000 */
.L_x_71:
[----:B-----5:R-:W-:Y:S01]  /*3660*/  HADD2.F32 R14, -RZ, R116.H0_H0 ;  /* 0x20000074ff0e7230 */ /* 0x020fe20000004100 */
[----:B------:R-:W-:Y:S01]  /*3670*/  ISETP.GT.AND P5, PT, R4, 0x29, PT ;  /* 0x000000290400780c */ /* 0x000fe20003fa4270 */
[----:B------:R-:W-:Y:S01]  /*3680*/  @P0 IMAD.MOV.U32 R20, RZ, RZ, R104 ;  /* 0x000000ffff140224 */ /* 0x000fe200078e0068 */
[----:B------:R-:W-:Y:S02]  /*3690*/  BSSY B1, `(.L_x_73) ;  /* 0x000000b000017945 */ /* 0x000fe40003800000 */
[----:B------:R-:W-:-:S04]  /*36a0*/  FMUL R21, R14, R91 ;  /* 0x0000005b0e157220 */ /* 0x000fc80000400000 */
[----:B------:R-:W-:-:S05]  /*36b0*/  FFMA R21, R76, R90, R21 ;  /* 0x0000005a4c157223 */ /* 0x000fca0000000015 */
[----:B------:R-:W-:-:S04]  /*36c0*/  F2FP.F16.F32.PACK_AB R21, RZ, R21 ;  /* 0x00000015ff15723e */ /* 0x000fc800000000ff */
[----:B------:R-:W-:Y:S01]  /*36d0*/  PRMT R14, R21, 0x7610, R14 ;  /* 0x00007610150e7816 */ /* 0x000fe2000000000e */
[----:B------:R-:W-:-:S05]  /*36e0*/  @P0 IMAD.MOV.U32 R21, RZ, RZ, R105 ;  /* 0x000000ffff150224 */ /* 0x000fca00078e0069 */
[----:B------:R1:W-:Y:S01]  /*36f0*/  @P0 STG.E.U16 desc[UR38][R20.64+0x50], R14 ;  /* 0x0000500e14000986 */ /* 0x0003e2000c101526 */
[----:B------:R-:W-:Y:S02]  /*3700*/  ISETP.GT.AND P0, PT, R3, RZ, P5 ;  /* 0x000000ff0300720c */ /* 0x000fe40002f04270 */
[----:B-1----:R-:W-:-:S11]  /*3710*/  P2R R14, PR, RZ, 0x20 ;  /* 0x00000020ff0e7803 */ /* 0x002fd60000000000 */
[----:B------:R-:W-:Y:S05]  /*3720*/  @!P0 BRA `(.L_x_74) ;  /* 0x0000000000048947 */ /* 0x000fea0003800000 */
[----:B------:R1:W5:Y:S02]  /*3730*/  LDG.E.LTC128B.U16 R116, desc[UR38][R6.64+0x52] ;  /* 0x0000522606747981 */ /* 0x000364000c1e1520 */
.L_x_74:
[----:B------:R-:W-:Y:S05]  /*3740*/  BSYNC B1 ;  /* 0x0000000000017941 */ /* 0x000fea0003800000 */
.L_x_73:
        /* <DEDUP_REMOVED lines=11> */
.L_x_76:
[----:B------:R-:W-:Y:S05]  /*3800*/  BSYNC B1 ;  /* 0x0000000000017941 */ /* 0x000fea0003800000 */
.L_x_75:
        /* <DEDUP_REMOVED lines=9> */
.L_x_78:
[----:B------:R-:W-:Y:S05]  /*38a0*/  BSYNC B1 ;  /* 0x0000000000017941 */ /* 0x000fea0003800000 */
.L_x_77:
[----:B-----5:R-:W-:Y:S01]  /*38b0*/  HADD2.F32 R14, -RZ, R116.H0_H0 ;  /* 0x20000074ff0e7230 */ /* 0x020fe20000004100 */
[----:B------:R-:W-:Y:S01]  /*38c0*/  ISETP.GT.AND P3, PT, R4, 0x30, PT ;  /* 0x000000300400780c */ /* 0x000fe20003f64270 */
[----:B------:R-:W-:Y:S03]  /*38d0*/  BSSY B1, `(.L_x_79) ;  /* 0x0000008000017945 */ /* 0x000fe60003800000 */
[----:B------:R-:W-:-:S04]  /*38e0*/  FMUL R14, R14, R91 ;  /* 0x0000005b0e0e7220 */ /* 0x000fc80000400000 */
[----:B------:R-:W-:-:S05]  /*38f0*/  FFMA R14, R79, R90, R14 ;  /* 0x0000005a4f0e7223 */ /* 0x000fca000000000e */
[----:B------:R-:W-:-:S05]  /*3900*/  F2FP.F16.F32.PACK_AB R14, RZ, R14 ;  /* 0x0000000eff0e723e */ /* 0x000fca00000000ff */
[----:B------:R0:W-:Y:S01]  /*3910*/  @P0 STG.E.U16 desc[UR38][R58.64+0x52], R14 ;  /* 0x0000520e3a000986 */ /* 0x0001e2000c101526 */
[----:B------:R-:W-:-:S13]  /*3920*/  ISETP.GT.AND P0, PT, R3, RZ, P3 ;  /* 0x000000ff0300720c */ /* 0x000fda0001f04270 */
[----:B0-----:R-:W-:Y:S05]  /*3930*/  @!P0 BRA `(.L_x_80) ;  /* 0x0000000000048947 */ /* 0x001fea0003800000 */
[----:B------:R0:W5:Y:S02]  /*3940*/  LDG.E.LTC128B.U16 R116, desc[UR38][R6.64+0x60] ;  /* 0x0000602606747981 */ /* 0x000164000c1e1520 */
.L_x_80:
[----:B------:R-:W-:Y:S05]  /*3950*/  BSYNC B1 ;  /* 0x0000000000017941 */ /* 0x000fea0003800000 */
.L_x_79:
        /* <DEDUP_REMOVED lines=13> */
.L_x_82:
[----:B------:R-:W-:Y:S05]  /*3a30*/  BSYNC B1 ;  /* 0x0000000000017941 */ /* 0x000fea0003800000 */
.L_x_81:
        /* <DEDUP_REMOVED lines=11> */
.L_x_84:
[----:B------:R-:W-:Y:S05]  /*3af0*/  BSYNC B1 ;  /* 0x0000000000017941 */ /* 0x000fea0003800000 */
.L_x_83:
        /* <DEDUP_REMOVED lines=9> */
.L_x_86:
[----:B------:R-:W-:Y:S05]  /*3b90*/  BSYNC B1 ;  /* 0x0000000000017941 */ /* 0x000fea0003800000 */
.L_x_85:
        /* <DEDUP_REMOVED lines=10> */
.L_x_88:
[----:B------:R-:W-:Y:S05]  /*3c40*/  BSYNC B1 ;  /* 0x0000000000017941 */ /* 0x000fea0003800000 */
.L_x_87:
        /* <DEDUP_REMOVED lines=8> */
[----:B------:R-:W-:-:S05]  /*3cd0*/  IADD3 R20, P0, R15, R110, RZ ;  /* 0x0000006e0f147210 */ /* 0x000fca0007f1e0ff */
[----:B-1----:R-:W-:Y:S01]  /*3ce0*/  IMAD.X R21, R5, 0x1, R111, P0 ;  /* 0x0000000105157824 */ /* 0x002fe200000e066f */
[----:B------:R-:W-:-:S05]  /*3cf0*/  IADD3 R64, P0, R15, R110, RZ ;  /* 0x0000006e0f407210 */ /* 0x000fca0007f1e0ff */
[----:B------:R-:W-:Y:S01]  /*3d00*/  IMAD.X R65, R5, 0x1, R111, P0 ;  /* 0x0000000105417824 */ /* 0x000fe200000e066f */
[----:B------:R-:W-:-:S05]  /*3d10*/  IADD3 R14, P0, R15, R104, RZ ;  /* 0x000000680f0e7210 */ /* 0x000fca0007f1e0ff */
[----:B------:R-:W-:Y:S01]  /*3d20*/  IMAD.X R15, R5, 0x1, R105, P0 ;  /* 0x00000001050f7824 */ /* 0x000fe200000e0669 */
[----:B------:R-:W-:-:S04]  /*3d30*/  ISETP.GT.AND P0, PT, R4, 0x39, PT ;  /* 0x000000390400780c */ /* 0x000fc80003f04270 */
[----:B------:R-:W-:-:S13]  /*3d40*/  ISETP.GT.AND P4, PT, R3, RZ, P0 ;  /* 0x000000ff0300720c */ /* 0x000fda0000784270 */
[----:B------:R-:W-:Y:S05]  /*3d50*/  @!P4 BRA `(.L_x_90) ;  /* 0x000000000004c947 */ /* 0x000fea0003800000 */
[----:B------:R1:W5:Y:S02]  /*3d60*/  LDG.E.LTC128B.U16 R116, desc[UR38][R6.64+0x72] ;  /* 0x0000722606747981 */ /* 0x000364000c1e1520 */
.L_x_90:
[----:B------:R-:W-:Y:S05]  /*3d70*/  BSYNC B1 ;  /* 0x0000000000017941 */ /* 0x000fea0003800000 */
.L_x_89:
        /* <DEDUP_REMOVED lines=9> */
.L_x_92:
[----:B------:R-:W-:Y:S05]  /*3e10*/  BSYNC B1 ;  /* 0x0000000000017941 */ /* 0x000fea0003800000 */
.L_x_91:
        /* <DEDUP_REMOVED lines=9> */
.L_x_94:
[----:B------:R-:W-:Y:S05]  /*3eb0*/  BSYNC B1 ;  /* 0x0000000000017941 */ /* 0x000fea0003800000 */
.L_x_93:
[----:B-----5:R-:W-:-:S05]  /*3ec0*/  HADD2.F32 R4, -RZ, R116.H0_H0 ;  /* 0x20000074ff047230 */ /* 0x020fca0000004100 */
[----:B------:R-:W-:-:S04]  /*3ed0*/  FMUL R4, R4, R91 ;  /* 0x0000005b04047220 */ /* 0x000fc80000400000 */
[----:B------:R-:W-:-:S05]  /*3ee0*/  FFMA R4, R87, R90, R4 ;  /* 0x0000005a57047223 */ /* 0x000fca0000000004 */
[----:B------:R-:W-:-:S04]  /*3ef0*/  F2FP.F16.F32.PACK_AB R4, RZ, R4 ;  /* 0x00000004ff04723e */ /* 0x000fc800000000ff */
[----:B-1-34-:R-:W-:-:S05]  /*3f00*/  PRMT R6, R4, 0x7610, R6 ;  /* 0x0000761004067816 */ /* 0x01afca0000000006 */
[----:B------:R1:W-:Y:S01]  /*3f10*/  @P4 STG.E.U16 desc[UR38][R58.64+0x72], R6 ;  /* 0x000072063a004986 */ /* 0x0003e2000c101526 */
[----:B------:R-:W-:-:S13]  /*3f20*/  ISETP.GT.AND P4, PT, R3, 0x80, P6 ;  /* 0x000000800300780c */ /* 0x000fda0003784270 */
[----:B------:R-:W3:Y:S01]  /*3f30*/  @P4 LDG.E.LTC128B.U16 R116, desc[UR38][R62.64] ;  /* 0x000000263e744981 */ /* 0x000ee2000c1e1520 */
[----:B------:R-:W-:Y:S01]  /*3f40*/  BSSY B1, `(.L_x_95) ;  /* 0x000000a000017945 */ /* 0x000fe20003800000 */
[----:B---3--:R-:W-:-:S05]  /*3f50*/  HADD2.F32 R4, -RZ, R116.H0_H0 ;  /* 0x20000074ff047230 */ /* 0x008fca0000004100 */
[----:B------:R-:W-:-:S04]  /*3f60*/  FMUL R5, R4, R91 ;  /* 0x0000005b04057220 */ /* 0x000fc80000400000 */
[----:B------:R-:W-:-:S05]  /*3f70*/  FFMA R5, R24, R90, R5 ;  /* 0x0000005a18057223 */ /* 0x000fca0000000005 */
[----:B------:R-:W-:-:S05]  /*3f80*/  F2FP.F16.F32.PACK_AB R5, RZ, R5 ;  /* 0x00000005ff05723e */ /* 0x000fca00000000ff */
[----:B------:R1:W-:Y:S01]  /*3f90*/  @P4 STG.E.U16 desc[UR38][R14.64], R5 ;  /* 0x000000050e004986 */ /* 0x0003e2000c101526 */
[----:B------:R-:W-:-:S04]  /*3fa0*/  ISETP.NE.AND P4, PT, R118, RZ, PT ;  /* 0x000000ff7600720c */ /* 0x000fc80003f85270 */
[----:B------:R-:W-:-:S13]  /*3fb0*/  ISETP.GT.AND P4, PT, R3, 0x80, P4 ;  /* 0x000000800300780c */ /* 0x000fda0002784270 */
[----:B-1----:R-:W-:Y:S05]  /*3fc0*/  @!P4 BRA `(.L_x_96) ;  /* 0x000000000004c947 */ /* 0x002fea0003800000 */
[----:B------:R1:W5:Y:S02]  /*3fd0*/  LDG.E.LTC128B.U16 R116, desc[UR38][R60.64+0x2] ;  /* 0x000002263c747981 */ /* 0x000364000c1e1520 */
.L_x_96:
[----:B------:R-:W-:Y:S05]  /*3fe0*/  BSYNC B1 ;  /* 0x0000000000017941 */ /* 0x000fea0003800000 */
.L_x_95:
[----:B-----5:R-:W-:Y:S01]  /*3ff0*/  HADD2.F32 R4, -RZ, R116.H0_H0 ;  /* 0x20000074ff047230 */ /* 0x020fe20000004100 */
[----:B------:R-:W-:Y:S01]  /*4000*/  ISETP.GT.AND P6, PT, R3, 0x88, P6 ;  /* 0x000000880300780c */ /* 0x000fe200037c4270 */
        /* <DEDUP_REMOVED lines=8> */
[----:B------:R-:W-:Y:S05]  /*4090*/  @!P6 BRA `(.L_x_98) ;  /* 0x000000000004e947 */ /* 0x000fea0003800000 */
[----:B------:R4:W5:Y:S02]  /*40a0*/  LDG.E.LTC128B.U16 R116, desc[UR38][R8.64] ;  /* 0x0000002608747981 */ /* 0x000964000c1e1520 */
.L_x_98:
[----:B------:R-:W-:Y:S05]  /*40b0*/  BSYNC B1 ;  /* 0x0000000000017941 */ /* 0x000fea0003800000 */
.L_x_97:
[----:B---3-5:R-:W-:Y:S01]  /*40c0*/  HADD2.F32 R4, -RZ, R116.H0_H0 ;  /* 0x20000074ff047230 */ /* 0x028fe20000004100 */
[----:B------:R-:W-:Y:S01]  /*40d0*/  ISETP.NE.AND P4, PT, R118, RZ, PT ;  /* 0x000000ff7600720c */ /* 0x000fe20003f85270 */
[----:B------:R-:W-:Y:S03]  /*40e0*/  BSSY B1, `(.L_x_99) ;  /* 0x0000008000017945 */ /* 0x000fe60003800000 */
[----:B------:R-:W-:Y:S01]  /*40f0*/  FMUL R5, R4, R91 ;  /* 0x0000005b04057220 */ /* 0x000fe20000400000 */
[----:B------:R-:W-:-:S03]  /*4100*/  ISETP.GT.AND P4, PT, R3, 0x88, P4 ;  /* 0x000000880300780c */ /* 0x000fc60002784270 */
[----:B------:R-:W-:-:S05]  /*4110*/  FFMA R5, R26, R90, R5 ;  /* 0x0000005a1a057223 */ /* 0x000fca0000000005 */
[----:B------:R-:W-:-:S05]  /*4120*/  F2FP.F16.F32.PACK_AB R5, RZ, R5 ;  /* 0x00000005ff05723e */ /* 0x000fca00000000ff */
[----:B------:R3:W-:Y:S01]  /*4130*/  @P6 STG.E.U16 desc[UR38][R20.64], R5 ;  /* 0x0000000514006986 */ /* 0x0007e2000c101526 */
[----:B------:R-:W-:Y:S05]  /*4140*/  @!P4 BRA `(.L_x_100) ;  /* 0x000000000004c947 */ /* 0x000fea0003800000 */
[----:B------:R0:W5:Y:S02]  /*4150*/  LDG.E.LTC128B.U16 R116, desc[UR38][R12.64+0x2] ;  /* 0x000002260c747981 */ /* 0x000164000c1e1520 */
.L_x_100:
[----:B------:R-:W-:Y:S05]  /*4160*/  BSYNC B1 ;  /* 0x0000000000017941 */ /* 0x000fea0003800000 */
.L_x_99:
[----:B-----5:R-:W-:Y:S01]  /*4170*/  HADD2.F32 R4, -RZ, R116.H0_H0 ;  /* 0x20000074ff047230 */ /* 0x020fe20000004100 */
[----:B------:R-:W-:Y:S01]  /*4180*/  ISETP.NE.AND P6, PT, R117, RZ, PT ;  /* 0x000000ff7500720c */ /* 0x000fe20003fc5270 */
[----:B------:R-:W-:Y:S03]  /*4190*/  BSSY B1, `(.L_x_101) ;  /* 0x0000008000017945 */ /* 0x000fe60003800000 */
[----:B------:R-:W-:-:S04]  /*41a0*/  FMUL R4, R4, R91 ;  /* 0x0000005b04047220 */ /* 0x000fc80000400000 */
[----:B------:R-:W-:-:S05]  /*41b0*/  FFMA R4, R27, R90, R4 ;  /* 0x0000005a1b047223 */ /* 0x000fca0000000004 */
[----:B------:R-:W-:-:S05]  /*41c0*/  F2FP.F16.F32.PACK_AB R4, RZ, R4 ;  /* 0x00000004ff04723e */ /* 0x000fca00000000ff */
[----:B------:R0:W-:Y:S01]  /*41d0*/  @P4 STG.E.U16 desc[UR38][R64.64+0x2], R4 ;  /* 0x0000020440004986 */ /* 0x0001e2000c101526 */
[----:B------:R-:W-:-:S13]  /*41e0*/  ISETP.GT.AND P4, PT, R3, 0x80, P6 ;  /* 0x000000800300780c */ /* 0x000fda0003784270 */
[----:B0-----:R-:W-:Y:S05]  /*41f0*/  @!P4 BRA `(.L_x_102) ;  /* 0x000000000004c947 */ /* 0x001fea0003800000 */
[----:B------:R0:W5:Y:S02]  /*4200*/  LDG.E.LTC128B.U16 R116, desc[UR38][R60.64+0x10] ;  /* 0x000010263c747981 */ /* 0x000164000c1e1520 */
.L_x_102:
[----:B------:R-:W-:Y:S05]  /*4210*/  BSYNC B1 ;  /* 0x0000000000017941 */ /* 0x000fea0003800000 */
.L_x_101:
[----:B-----5:R-:W-:Y:S01]  /*4220*/  HADD2.F32 R4, -RZ, R116.H0_H0 ;  /* 0x20000074ff047230 */ /* 0x020fe20000004100 */
[----:B------:R-:W-:Y:S01]  /*4230*/  ISETP.NE.AND P6, PT, R119, RZ, PT ;  /* 0x000000ff7700720c */ /* 0x000fe20003fc5270 */
[----:B------:R-:W-:Y:S03]  /*4240*/  BSSY B1, `(.L_x_103) ;  /* 0x000000b000017945 */ /* 0x000fe60003800000 */
[----:B---3--:R-:W-:Y:S01]  /*4250*/  FMUL R5, R4, R91 ;  /* 0x0000005b04057220 */ /* 0x008fe20000400000 */
[----:B------:R-:W-:-:S03]  /*4260*/  @P4 IMAD.MOV.U32 R4, RZ, RZ, R14 ;  /* 0x000000ffff044224 */ /* 0x000fc600078e000e */
[----:B------:R-:W-:-:S05]  /*4270*/  FFMA R5, R28, R90, R5 ;  /* 0x0000005a1c057223 */ /* 0x000fca0000000005 */
[----:B------:R-:W-:-:S04]  /*4280*/  F2FP.F16.F32.PACK_AB R5, RZ, R5 ;  /* 0x00000005ff05723e */ /* 0x000fc800000000ff */
[----:B------:R-:W-:Y:S01]  /*4290*/  PRMT R6, R5, 0x7610, R6 ;  /* 0x0000761005067816 */ /* 0x000fe20000000006 */
[----:B------:R-:W-:-:S05]  /*42a0*/  @P4 IMAD.MOV.U32 R5, RZ, RZ, R15 ;  /* 0x000000ffff054224 */ /* 0x000fca00078e000f */
[----:B------:R3:W-:Y:S01]  /*42b0*/  @P4 STG.E.U16 desc[UR38][R4.64+0x10], R6 ;  /* 0x0000100604004986 */ /* 0x0007e2000c101526 */
[----:B------:R-:W-:-:S13]  /*42c0*/  ISETP.GT.AND P4, PT, R3, 0x80, P6 ;  /* 0x000000800300780c */ /* 0x000fda0003784270 */
[----:B---3--:R-:W-:Y:S05]  /*42d0*/  @!P4 BRA `(.L_x_104) ;  /* 0x000000000004c947 */ /* 0x008fea0003800000 */
[----:B------:R3:W5:Y:S02]  /*42e0*/  LDG.E.LTC128B.U16 R116, desc[UR38][R60.64+0x12] ;  /* 0x000012263c747981 */ /* 0x000764000c1e1520 */
.L_x_104:
[----:B------:R-:W-:Y:S05]  /*42f0*/  BSYNC B1 ;  /* 0x0000000000017941 */ /* 0x000fea0003800000 */
.L_x_103:
[----:B-----5:R-:W-:Y:S01]  /*4300*/  HADD2.F32 R4, -RZ, R116.H0_H0 ;  /* 0x20000074ff047230 */ /* 0x020fe20000004100 */
[----:B------:R-:W-:Y:S01]  /*4310*/  BSSY B1, `(.L_x_105) ;  /* 0x000000c000017945 */ /* 0x000fe20003800000 */
[----:B------:R-:W-:-:S03]  /*4320*/  @P4 IMAD.MOV.U32 R5, RZ, RZ, R15 ;  /* 0x000000ffff054224 */ /* 0x000fc600078e000f */
[----:B------:R-:W-:-:S04]  /*4330*/  FMUL R4, R4, R91 ;  /* 0x0000005b04047220 */ /* 0x000fc80000400000 */
[----:B------:R-:W-:-:S05]  /*4340*/  FFMA R4, R29, R90, R4 ;  /* 0x0000005a1d047223 */ /* 0x000fca0000000004 */
[----:B------:R-:W-:-:S04]  /*4350*/  F2FP.F16.F32.PACK_AB R4, RZ, R4 ;  /* 0x00000004ff04723e */ /* 0x000fc800000000ff */
[----:B------:R-:W-:Y:S01]  /*4360*/  PRMT R6, R4, 0x7610, R6 ;  /* 0x0000761004067816 */ /* 0x000fe20000000006 */
[----:B------:R-:W-:-:S05]  /*4370*/  @P4 IMAD.MOV.U32 R4, RZ, RZ, R14 ;  /* 0x000000ffff044224 */ /* 0x000fca00078e000e */
[----:B------:R0:W-:Y:S01]  /*4380*/  @P4 STG.E.U16 desc[UR38][R4.64+0x12], R6 ;  /* 0x0000120604004986 */ /* 0x0001e2000c101526 */
[----:B------:R-:W-:-:S04]  /*4390*/  ISETP.NE.AND P4, PT, R117, RZ, PT ;  /* 0x000000ff7500720c */ /* 0x000fc80003f85270 */
[----:B------:R-:W-:-:S13]  /*43a0*/  ISETP.GT.AND P4, PT, R3, 0x88, P4 ;  /* 0x000000880300780c */ /* 0x000fda0002784270 */
[----:B0-----:R-:W-:Y:S05]  /*43b0*/  @!P4 BRA `(.L_x_106) ;  /* 0x000000000004c947 */ /* 0x001fea0003800000 */
[----:B------:R0:W5:Y:S02]  /*43c0*/  LDG.E.LTC128B.U16 R116, desc[UR38][R12.64+0x10] ;  /* 0x000010260c747981 */ /* 0x000164000c1e1520 */
.L_x_106:
[----:B------:R-:W-:Y:S05]  /*43d0*/  BSYNC B1 ;  /* 0x0000000000017941 */ /* 0x000fea0003800000 */
.L_x_105:
        /* <DEDUP_REMOVED lines=9> */
.L_x_108:
[----:B------:R-:W-:Y:S05]  /*4470*/  BSYNC B1 ;  /* 0x0000000000017941 */ /* 0x000fea0003800000 */
.L_x_107:
[----:B-----5:R-:W-:Y:S01]  /*4480*/  HADD2.F32 R4, -RZ, R116.H0_H0 ;  /* 0x20000074ff047230 */ /* 0x020fe20000004100 */
[----:B------:R-:W-:Y:S01]  /*4490*/  ISETP.NE.AND P6, PT, R120, RZ, PT ;  /* 0x000000ff7800720c */ /* 0x000fe20003fc5270 */
        /* <DEDUP_REMOVED lines=8> */
[----:B------:R-:W-:-:S13]  /*4520*/  ISETP.GT.AND P4, PT, R3, 0x80, P6 ;  /* 0x000000800300780c */ /* 0x000fda0003784270 */
[----:B0-----:R-:W-:Y:S05]  /*4530*/  @!P4 BRA `(.L_x_110) ;  /* 0x000000000004c947 */ /* 0x001fea0003800000 */
[----:B------:R0:W5:Y:S02]  /*4540*/  LDG.E.LTC128B.U16 R116, desc[UR38][R60.64+0x20] ;  /* 0x000020263c747981 */ /* 0x000164000c1e1520 */
.L_x_110:
[----:B------:R-:W-:Y:S05]  /*4550*/  BSYNC B1 ;  /* 0x0000000000017941 */ /* 0x000fea0003800000 */
.L_x_109:
[----:B-----5:R-:W-:Y:S01]  /*4560*/  HADD2.F32 R4, -RZ, R116.H0_H0 ;  /* 0x20000074ff047230 */ /* 0x020fe20000004100 */
[----:B------:R-:W-:Y:S01]  /*4570*/  ISETP.NE.AND P6, PT, R23, RZ, PT ;  /* 0x000000ff1700720c */ /* 0x000fe20003fc5270 */
[----:B------:R-:W-:Y:S03]  /*4580*/  BSSY B1, `(.L_x_111) ;  /* 0x000000b000017945 */ /* 0x000fe60003800000 */
[----:B------:R-:W-:Y:S01]  /*4590*/  FMUL R5, R4, R91 ;  /* 0x0000005b04057220 */ /* 0x000fe20000400000 */
[----:B------:R-:W-:-:S03]  /*45a0*/  @P4 IMAD.MOV.U32 R4, RZ, RZ, R14 ;  /* 0x000000ffff044224 */ /* 0x000fc600078e000e */
        /* <DEDUP_REMOVED lines=8> */
.L_x_112:
[----:B------:R-:W-:Y:S05]  /*4630*/  BSYNC B1 ;  /* 0x0000000000017941 */ /* 0x000fea0003800000 */
.L_x_111:
        /* <DEDUP_REMOVED lines=13> */
.L_x_114:
[----:B------:R-:W-:Y:S05]  /*4710*/  BSYNC B1 ;  /* 0x0000000000017941 */ /* 0x000fea0003800000 */
.L_x_113:
[----:B-----5:R-:W-:Y:S01]  /*4720*/  HADD2.F32 R4, -RZ, R116.H0_H0 ;  /* 0x20000074ff047230 */ /* 0x020fe20000004100 */
[----:B------:R-:W-:Y:S04]  /*4730*/  BSSY B1, `(.L_x_115) ;  /* 0x000000b000017945 */ /* 0x000fe80003800000 */
        /* <DEDUP_REMOVED lines=10> */
.L_x_116:
[----:B------:R-:W-:Y:S05]  /*47e0*/  BSYNC B1 ;  /* 0x0000000000017941 */ /* 0x000fea0003800000 */
.L_x_115:
        /* <DEDUP_REMOVED lines=13> */
.L_x_118:
[----:B------:R-:W-:Y:S05]  /*48c0*/  BSYNC B1 ;  /* 0x0000000000017941 */ /* 0x000fea0003800000 */
.L_x_117:
        /* <DEDUP_REMOVED lines=13> */
.L_x_120:
[----:B------:R-:W-:Y:S05]  /*49a0*/  BSYNC B1 ;  /* 0x0000000000017941 */ /* 0x000fea0003800000 */
.L_x_119:
        /* <DEDUP_REMOVED lines=13> */
.L_x_122:
[----:B------:R-:W-:Y:S05]  /*4a80*/  BSYNC B1 ;  /* 0x0000000000017941 */ /* 0x000fea0003800000 */
.L_x_121:
        /* <DEDUP_REMOVED lines=12> */
.L_x_124:
[----:B------:R-:W-:Y:S05]  /*4b50*/  BSYNC B1 ;  /* 0x0000000000017941 */ /* 0x000fea0003800000 */
.L_x_123:
        /* <DEDUP_REMOVED lines=13> */
.L_x_126:
[----:B------:R-:W-:Y:S05]  /*4c30*/  BSYNC B1 ;  /* 0x0000000000017941 */ /* 0x000fea0003800000 */
.L_x_125:
        /* <DEDUP_REMOVED lines=13> */
.L_x_128:
[----:B------:R-:W-:Y:S05]  /*4d10*/  BSYNC B1 ;  /* 0x0000000000017941 */ /* 0x000fea0003800000 */
.L_x_127:
        /* <DEDUP_REMOVED lines=13> */
.L_x_130:
[----:B------:R-:W-:Y:S05]  /*4df0*/  BSYNC B1 ;  /* 0x0000000000017941 */ /* 0x000fea0003800000 */
.L_x_129:
        /* <DEDUP_REMOVED lines=12> */
.L_x_132:
[----:B------:R-:W-:Y:S05]  /*4ec0*/  BSYNC B1 ;  /* 0x0000000000017941 */ /* 0x000fea0003800000 */
.L_x_131:
        /* <DEDUP_REMOVED lines=13> */
.L_x_134:
[----:B------:R-:W-:Y:S05]  /*4fa0*/  BSYNC B1 ;  /* 0x0000000000017941 */ /* 0x000fea0003800000 */
.L_x_133:
        /* <DEDUP_REMOVED lines=12> */
.L_x_136:
[----:B------:R-:W-:Y:S05]  /*5070*/  BSYNC B1 ;  /* 0x0000000000017941 */ /* 0x000fea0003800000 */
.L_x_135:
        /* <DEDUP_REMOVED lines=12> */
.L_x_138:
[----:B------:R-:W-:Y:S05]  /*5140*/  BSYNC B1 ;  /* 0x0000000000017941 */ /* 0x000fea0003800000 */
.L_x_137:
[----:B-----5:R-:W-:Y:S01]  /*5150*/  HADD2.F32 R4, -RZ, R116.H0_H0 ;  /* 0x20000074ff047230 */ /* 0x020fe20000004100 */
[----:B------:R-:W-:Y:S01]  /*5160*/  ISETP.GT.AND P5, PT, R3, 0x88, P5 ;  /* 0x000000880300780c */ /* 0x000fe20002fa4270 */
        /* <DEDUP_REMOVED lines=8> */
[----:B------:R-:W-:Y:S05]  /*51f0*/  @!P5 BRA `(.L_x_140) ;  /* 0x000000000004d947 */ /* 0x000fea0003800000 */
[----:B------:R0:W5:Y:S02]  /*5200*/  LDG.E.LTC128B.U16 R116, desc[UR38][R12.64+0x52] ;  /* 0x000052260c747981 */ /* 0x000164000c1e1520 */
.L_x_140:
[----:B------:R-:W-:Y:S05]  /*5210*/  BSYNC B1 ;  /* 0x0000000000017941 */ /* 0x000fea0003800000 */
.L_x_139:
[----:B0----5:R-:W-:Y:S01]  /*5220*/  HADD2.F32 R4, -RZ, R116.H0_H0 ;  /* 0x20000074ff047230 */ /* 0x021fe20000004100 */
        /* <DEDUP_REMOVED lines=11> */
.L_x_142:
[----:B------:R-:W-:Y:S05]  /*52e0*/  BSYNC B1 ;  /* 0x0000000000017941 */ /* 0x000fea0003800000 */
.L_x_141:
[----:B0----5:R-:W-:Y:S01]  /*52f0*/  HADD2.F32 R4, -RZ, R116.H0_H0 ;  /* 0x20000074ff047230 */ /* 0x021fe20000004100 */
        /* <DEDUP_REMOVED lines=11> */
.L_x_144:
[----:B------:R-:W-:Y:S05]  /*53b0*/  BSYNC B1 ;  /* 0x0000000000017941 */ /* 0x000fea0003800000 */
.L_x_143:
        /* <DEDUP_REMOVED lines=12> */
.L_x_146:
[----:B------:R-:W-:Y:S05]  /*5480*/  BSYNC B1 ;  /* 0x0000000000017941 */ /* 0x000fea0003800000 */
.L_x_145:
        /* <DEDUP_REMOVED lines=12> */
.L_x_148:
[----:B------:R-:W-:Y:S05]  /*5550*/  BSYNC B1 ;  /* 0x0000000000017941 */ /* 0x000fea0003800000 */
.L_x_147:
        /* <DEDUP_REMOVED lines=12> */
.L_x_150:
[----:B------:R-:W-:Y:S05]  /*5620*/  BSYNC B1 ;  /* 0x0000000000017941 */ /* 0x000fea0003800000 */
.L_x_149:
        /* <DEDUP_REMOVED lines=12> */
.L_x_152:
[----:B------:R-:W-:Y:S05]  /*56f0*/  BSYNC B1 ;  /* 0x0000000000017941 */ /* 0x000fea0003800000 */
.L_x_151:
        /* <DEDUP_REMOVED lines=9> */
.L_x_154:
[----:B------:R-:W-:Y:S05]  /*5790*/  BSYNC B1 ;  /* 0x0000000000017941 */ /* 0x000fea0003800000 */
.L_x_153:
        /* <DEDUP_REMOVED lines=12> */
.L_x_156:
[----:B------:R-:W-:Y:S05]  /*5860*/  BSYNC B1 ;  /* 0x0000000000017941 */ /* 0x000fea0003800000 */
.L_x_155:
[----:B------:R-:W-:Y:S05]  /*5870*/  @!P0 BRA `(.L_x_157) ;  /* 0x0000001400848947 */ /* 0x000fea0003800000 */
[----:B-----5:R-:W-:-:S05]  /*5880*/  HADD2.F32 R116, -RZ, R116.H0_H0 ;  /* 0x20000074ff747230 */ /* 0x020fca0000004100 */
[----:B------:R-:W-:-:S04]  /*5890*/  FMUL R116, R116, R91 ;  /* 0x0000005b74747220 */ /* 0x000fc80000400000 */
[----:B------:R-:W-:-:S05]  /*58a0*/  FFMA R116, R55, R90, R116 ;  /* 0x0000005a37747223 */ /* 0x000fca0000000074 */
[----:B------:R-:W-:-:S05]  /*58b0*/  F2FP.F16.F32.PACK_AB R116, RZ, R116 ;  /* 0x00000074ff74723e */ /* 0x000fca00000000ff */
[----:B------:R0:W-:Y:S01]  /*58c0*/  STG.E.U16 desc[UR38][R10.64+0x72], R116 ;  /* 0x000072740a007986 */ /* 0x0001e2000c101526 */
[----:B------:R-:W-:Y:S05]  /*58d0*/  BRA `(.L_x_157) ;  /* 0x00000014006c7947 */ /* 0x000fea0003800000 */
.L_x_34:
[----:B------:R-:W-:Y:S01]  /*58e0*/  ULDC.64 UR4, c[0x0][0x5c0] ;  /* 0x0001700000047ab9 */ /* 0x000fe20000000a00 */
[-C--:B------:R-:W-:Y:S01]  /*58f0*/  FMUL R56, R56, R90.reuse ;  /* 0x0000005a38387220 */ /* 0x080fe20000400000 */
[----:B------:R-:W-:Y:S01]  /*5900*/  LEA R10, P1, R112, UR4, 0x1 ;  /* 0x00000004700a7c11 */ /* 0x000fe2000f8208ff */
[----:B------:R-:W-:Y:S01]  /*5910*/  IMAD.SHL.U32 R7, R92, 0x2, RZ ;  /* 0x000000025c077824 */ /* 0x000fe200078e00ff */
[----:B------:R-:W-:Y:S01]  /*5920*/  ISETP.GT.AND P3, PT, R4, 0x1, PT ;  /* 0x000000010400780c */ /* 0x000fe20003f64270 */
[----:B------:R-:W-:Y:S01]  /*5930*/  FMUL R57, R57, R90 ;  /* 0x0000005a39397220 */ /* 0x000fe20000400000 */
[----:B------:R-:W-:Y:S01]  /*5940*/  F2FP.F16.F32.PACK_AB R56, RZ, R56 ;  /* 0x00000038ff38723e */ /* 0x000fe200000000ff */
[-C--:B------:R-:W-:Y:S01]  /*5950*/  FMUL R58, R58, R90.reuse ;  /* 0x0000005a3a3a7220 */ /* 0x080fe20000400000 */
[----:B------:R-:W-:Y:S01]  /*5960*/  LEA.HI.X R11, R112, UR5, R105, 0x1, P1 ;  /* 0x00000005700b7c11 */ /* 0x000fe200088f0c69 */
[-C--:B------:R-:W-:Y:S01]  /*5970*/  FMUL R59, R59, R90.reuse ;  /* 0x0000005a3b3b7220 */ /* 0x080fe20000400000 */
[----:B------:R-:W-:Y:S01]  /*5980*/  ISETP.GT.AND P1, PT, R3, RZ, P3 ;  /* 0x000000ff0300720c */ /* 0x000fe20001f24270 */
[----:B------:R-:W-:Y:S01]  /*5990*/  IMAD.SHL.U32 R23, R93, 0x2, RZ ;  /* 0x000000025d177824 */ /* 0x000fe200078e00ff */
[----:B------:R-:W-:Y:S01]  /*59a0*/  ISETP.GT.AND P2, PT, R3, 0x8, P6 ;  /* 0x000000080300780c */ /* 0x000fe20003744270 */
[----:B------:R-:W-:Y:S01]  /*59b0*/  @P0 STG.E.U16 desc[UR38][R10.64], R56 ;  /* 0x000000380a000986 */ /* 0x000fe2000c101526 */
[----:B------:R-:W-:Y:S01]  /*59c0*/  SHF.L.U64.HI R5, R92, 0x1, R95 ;  /* 0x000000015c057819 */ /* 0x000fe2000001025f */
[----:B------:R-:W-:Y:S01]  /*59d0*/  FMUL R60, R60, R90 ;  /* 0x0000005a3c3c7220 */ /* 0x000fe20000400000 */
[----:B------:R-:W-:Y:S01]  /*59e0*/  IADD3 R8, P0, R7, R10, RZ ;  /* 0x0000000a07087210 */ /* 0x000fe20007f1e0ff */
[-C--:B------:R-:W-:Y:S01]  /*59f0*/  FMUL R61, R61, R90.reuse ;  /* 0x0000005a3d3d7220 */ /* 0x080fe20000400000 */
[----:B------:R-:W-:Y:S01]  /*5a00*/  F2FP.F16.F32.PACK_AB R57, RZ, R57 ;  /* 0x00000039ff39723e */ /* 0x000fe200000000ff */
[----:B------:R-:W-:Y:S01]  /*5a10*/  FMUL R63, R63, R90 ;  /* 0x0000005a3f3f7220 */ /* 0x000fe20000400000 */
[----:B------:R-:W-:Y:S01]  /*5a20*/  F2FP.F16.F32.PACK_AB R58, RZ, R58 ;  /* 0x0000003aff3a723e */ /* 0x000fe200000000ff */
[----:B------:R-:W-:Y:S01]  /*5a30*/  IMAD.X R9, R5, 0x1, R11, P0 ;  /* 0x0000000105097824 */ /* 0x000fe200000e060b */
[----:B------:R-:W-:Y:S01]  /*5a40*/  ISETP.GT.AND P0, PT, R3, 0x8, P3 ;  /* 0x000000080300780c */ /* 0x000fe20001f04270 */
[----:B------:R-:W-:Y:S01]  /*5a50*/  @P1 STG.E.U16 desc[UR38][R10.64+0x2], R57 ;  /* 0x000002390a001986 */ /* 0x000fe2000c101526 */
[----:B------:R-:W-:Y:S01]  /*5a60*/  F2FP.F16.F32.PACK_AB R59, RZ, R59 ;  /* 0x0000003bff3b723e */ /* 0x000fe200000000ff */
[----:B------:R-:W-:Y:S01]  /*5a70*/  FMUL R62, R62, R90 ;  /* 0x0000005a3e3e7220 */ /* 0x000fe20000400000 */
[----:B------:R-:W-:Y:S01]  /*5a80*/  SHF.L.U64.HI R13, R93, 0x1, R94 ;  /* 0x000000015d0d7819 */ /* 0x000fe2000001025e */
[----:B------:R-:W-:Y:S01]  /*5a90*/  @P2 STG.E.U16 desc[UR38][R8.64], R58 ;  /* 0x0000003a08002986 */ /* 0x000fe2000c101526 */
[----:B------:R-:W-:Y:S01]  /*5aa0*/  IADD3 R6, P1, P2, R23, R10, R7 ;  /* 0x0000000a17067210 */ /* 0x000fe20007a3e007 */
[-C--:B------:R-:W-:Y:S01]  /*5ab0*/  FMUL R64, R64, R90.reuse ;  /* 0x0000005a40407220 */ /* 0x080fe20000400000 */
[C---:B------:R-:W-:Y:S01]  /*5ac0*/  ISETP.GT.AND P4, PT, R4.reuse, 0x8, PT ;  /* 0x000000080400780c */ /* 0x040fe20003f84270 */
[-C--:B------:R-:W-:Y:S01]  /*5ad0*/  FMUL R65, R65, R90.reuse ;  /* 0x0000005a41417220 */ /* 0x080fe20000400000 */
[----:B------:R-:W-:Y:S01]  /*5ae0*/  ISETP.GT.AND P3, PT, R4, 0x9, PT ;  /* 0x000000090400780c */ /* 0x000fe20003f64270 */
[-C--:B------:R-:W-:Y:S01]  /*5af0*/  FMUL R66, R66, R90.reuse ;  /* 0x0000005a42427220 */ /* 0x080fe20000400000 */
[----:B------:R-:W-:Y:S01]  /*5b00*/  IADD3.X R7, R13, R11, R5, P1, P2 ;  /* 0x0000000b0d077210 */ /* 0x000fe20000fe4405 */
[----:B------:R-:W-:Y:S01]  /*5b10*/  @P0 STG.E.U16 desc[UR38][R8.64+0x2], R59 ;  /* 0x0000023b08000986 */ /* 0x000fe2000c101526 */
[----:B------:R-:W-:Y:S01]  /*5b20*/  ISETP.GT.AND P1, PT, R3, RZ, P4 ;  /* 0x000000ff0300720c */ /* 0x000fe20002724270 */
[-C--:B------:R-:W-:Y:S01]  /*5b30*/  FMUL R67, R67, R90.reuse ;  /* 0x0000005a43437220 */ /* 0x080fe20000400000 */
[----:B------:R-:W-:Y:S01]  /*5b40*/  ISETP.GT.AND P0, PT, R3, RZ, P3 ;  /* 0x000000ff0300720c */ /* 0x000fe20001f04270 */
[----:B------:R-:W-:Y:S01]  /*5b50*/  FMUL R68, R68, R90 ;  /* 0x0000005a44447220 */ /* 0x000fe20000400000 */
[----:B------:R-:W-:Y:S01]  /*5b60*/  F2FP.F16.F32.PACK_AB R60, RZ, R60 ;  /* 0x0000003cff3c723e */ /* 0x000fe200000000ff */
[-C--:B------:R-:W-:Y:S01]  /*5b70*/  FMUL R69, R69, R90.reuse ;  /* 0x0000005a45457220 */ /* 0x080fe20000400000 */
[----:B------:R-:W-:Y:S01]  /*5b80*/  F2FP.F16.F32.PACK_AB R61, RZ, R61 ;  /* 0x0000003dff3d723e */ /* 0x000fe200000000ff */
[-C--:B------:R-:W-:Y:S01]  /*5b90*/  FMUL R70, R70, R90.reuse ;  /* 0x0000005a46467220 */ /* 0x080fe20000400000 */
[----:B------:R-:W-:Y:S01]  /*5ba0*/  F2FP.F16.F32.PACK_AB R63, RZ, R63 ;  /* 0x0000003fff3f723e */ /* 0x000fe200000000ff */
[----:B------:R-:W-:Y:S01]  /*5bb0*/  FMUL R71, R71, R90 ;  /* 0x0000005a47477220 */ /* 0x000fe20000400000 */
[----:B------:R-:W-:Y:S01]  /*5bc0*/  F2FP.F16.F32.PACK_AB R62, RZ, R62 ;  /* 0x0000003eff3e723e */ /* 0x000fe200000000ff */
[----:B------:R-:W-:Y:S01]  /*5bd0*/  FMUL R72, R72, R90 ;  /* 0x0000005a48487220 */ /* 0x000fe20000400000 */
[----:B------:R-:W-:Y:S01]  /*5be0*/  F2FP.F16.F32.PACK_AB R64, RZ, R64 ;  /* 0x00000040ff40723e */ /* 0x000fe200000000ff */
[----:B------:R-:W-:Y:S01]  /*5bf0*/  @P1 STG.E.U16 desc[UR38][R10.64+0x10], R60 ;  /* 0x0000103c0a001986 */ /* 0x000fe2000c101526 */
[----:B------:R-:W-:Y:S01]  /*5c00*/  ISETP.GT.AND P1, PT, R3, 0x8, P4 ;  /* 0x000000080300780c */ /* 0x000fe20002724270 */
[-C--:B------:R-:W-:Y:S01]  /*5c10*/  FMUL R73, R73, R90.reuse ;  /* 0x0000005a49497220 */ /* 0x080fe20000400000 */
[----:B------:R-:W-:Y:S01]  /*5c20*/  ISETP.GT.AND P2, PT, R4, 0x11, PT ;  /* 0x000000110400780c */ /* 0x000fe20003f44270 */
[----:B------:R-:W-:Y:S01]  /*5c30*/  @P0 STG.E.U16 desc[UR38][R10.64+0x12], R61 ;  /* 0x0000123d0a000986 */ /* 0x000fe2000c101526 */
[----:B------:R-:W-:Y:S01]  /*5c40*/  ISETP.GT.AND P0, PT, R3, 0x8, P3 ;  /* 0x000000080300780c */ /* 0x000fe20001f04270 */
[-C--:B------:R-:W-:Y:S01]  /*5c50*/  FMUL R74, R74, R90.reuse ;  /* 0x0000005a4a4a7220 */ /* 0x080fe20000400000 */
[----:B------:R-:W-:Y:S01]  /*5c60*/  ISETP.GT.AND P3, PT, R4, 0x10, PT ;  /* 0x000000100400780c */ /* 0x000fe20003f64270 */
[-C--:B------:R-:W-:Y:S01]  /*5c70*/  FMUL R75, R75, R90.reuse ;  /* 0x0000005a4b4b7220 */ /* 0x080fe20000400000 */
[----:B------:R-:W-:Y:S01]  /*5c80*/  F2FP.F16.F32.PACK_AB R65, RZ, R65 ;  /* 0x00000041ff41723e */ /* 0x000fe200000000ff */
[----:B------:R-:W-:Y:S01]  /*5c90*/  FMUL R76, R76, R90 ;  /* 0x0000005a4c4c7220 */ /* 0x000fe20000400000 */
[----:B------:R-:W-:Y:S01]  /*5ca0*/  F2FP.F16.F32.PACK_AB R66, RZ, R66 ;  /* 0x00000042ff42723e */ /* 0x000fe200000000ff */
[----:B------:R-:W-:Y:S01]  /*5cb0*/  FMUL R77, R77, R90 ;  /* 0x0000005a4d4d7220 */ /* 0x000fe20000400000 */
[----:B------:R-:W-:Y:S01]  /*5cc0*/  F2FP.F16.F32.PACK_AB R67, RZ, R67 ;  /* 0x00000043ff43723e */ /* 0x000fe200000000ff */
[----:B------:R-:W-:Y:S01]  /*5cd0*/  @P1 STG.E.U16 desc[UR38][R8.64+0x10], R62 ;  /* 0x0000103e08001986 */ /* 0x000fe2000c101526 */
[----:B------:R-:W-:Y:S01]  /*5ce0*/  F2FP.F16.F32.PACK_AB R68, RZ, R68 ;  /* 0x00000044ff44723e */ /* 0x000fe200000000ff */
[-C--:B------:R-:W-:Y:S01]  /*5cf0*/  FMUL R78, R78, R90.reuse ;  /* 0x0000005a4e4e7220 */ /* 0x080fe20000400000 */
[----:B------:R-:W-:Y:S01]  /*5d00*/  ISETP.GT.AND P1, PT, R4, 0x19, PT ;  /* 0x000000190400780c */ /* 0x000fe20003f24270 */
[----:B------:R-:W-:Y:S01]  /*5d10*/  @P0 STG.E.U16 desc[UR38][R8.64+0x12], R63 ;  /* 0x0000123f08000986 */ /* 0x000fe2000c101526 */
[----:B------:R-:W-:Y:S01]  /*5d20*/  ISETP.GT.AND P0, PT, R3, RZ, P3 ;  /* 0x000000ff0300720c */ /* 0x000fe20001f04270 */
[-C--:B------:R-:W-:Y:S01]  /*5d30*/  FMUL R79, R79, R90.reuse ;  /* 0x0000005a4f4f7220 */ /* 0x080fe20000400000 */
[----:B------:R-:W-:Y:S01]  /*5d40*/  F2FP.F16.F32.PACK_AB R69, RZ, R69 ;  /* 0x00000045ff45723e */ /* 0x000fe200000000ff */
[----:B------:R-:W-:Y:S01]  /*5d50*/  FMUL R80, R80, R90 ;  /* 0x0000005a50507220 */ /* 0x000fe20000400000 */
[----:B------:R-:W-:Y:S01]  /*5d60*/  F2FP.F16.F32.PACK_AB R70, RZ, R70 ;  /* 0x00000046ff46723e */ /* 0x000fe200000000ff */
        /* <DEDUP_REMOVED lines=8> */
[----:B------:R-:W-:Y:S01]  /*5df0*/  @P0 STG.E.U16 desc[UR38][R10.64+0x20], R64 ;  /* 0x000020400a000986 */ /* 0x000fe2000c101526 */
[----:B------:R-:W-:Y:S01]  /*5e00*/  ISETP.GT.AND P0, PT, R3, RZ, P2 ;  /* 0x000000ff0300720c */ /* 0x000fe20001704270 */
[-C--:B------:R-:W-:Y:S01]  /*5e10*/  FMUL R85, R85, R90.reuse ;  /* 0x0000005a55557220 */ /* 0x080fe20000400000 */
[----:B------:R-:W-:Y:S01]  /*5e20*/  F2FP.F16.F32.PACK_AB R75, RZ, R75 ;  /* 0x0000004bff4b723e */ /* 0x000fe200000000ff */
[-C--:B------:R-:W-:Y:S01]  /*5e30*/  FMUL R86, R86, R90.reuse ;  /* 0x0000005a56567220 */ /* 0x080fe20000400000 */
[----:B------:R-:W-:Y:S01]  /*5e40*/  ISETP.GT.AND P5, PT, R4, 0x28, PT ;  /* 0x000000280400780c */ /* 0x000fe20003fa4270 */
[----:B------:R-:W-:Y:S01]  /*5e50*/  FMUL R87, R87, R90 ;  /* 0x0000005a57577220 */ /* 0x000fe20000400000 */
[----:B------:R-:W-:Y:S01]  /*5e60*/  F2FP.F16.F32.PACK_AB R76, RZ, R76 ;  /* 0x0000004cff4c723e */ /* 0x000fe200000000ff */
[-C--:B------:R-:W-:Y:S01]  /*5e70*/  FMUL R24, R24, R90.reuse ;  /* 0x0000005a18187220 */ /* 0x080fe20000400000 */
[----:B------:R-:W-:Y:S01]  /*5e80*/  ISETP.GT.AND P4, PT, R4, 0x29, PT ;  /* 0x000000290400780c */ /* 0x000fe20003f84270 */
[-C--:B------:R-:W-:Y:S01]  /*5e90*/  FMUL R25, R25, R90.reuse ;  /* 0x0000005a19197220 */ /* 0x080fe20000400000 */
[----:B------:R-:W-:Y:S01]  /*5ea0*/  F2FP.F16.F32.PACK_AB R77, RZ, R77 ;  /* 0x0000004dff4d723e */ /* 0x000fe200000000ff */
[----:B------:R-:W-:Y:S01]  /*5eb0*/  FMUL R26, R26, R90 ;  /* 0x0000005a1a1a7220 */ /* 0x000fe20000400000 */
[----:B------:R-:W-:Y:S01]  /*5ec0*/  F2FP.F16.F32.PACK_AB R78, RZ, R78 ;  /* 0x0000004eff4e723e */ /* 0x000fe200000000ff */
[----:B------:R-:W-:Y:S01]  /*5ed0*/  @P0 STG.E.U16 desc[UR38][R10.64+0x22], R65 ;  /* 0x000022410a000986 */ /* 0x000fe2000c101526 */
[----:B------:R-:W-:Y:S01]  /*5ee0*/  ISETP.GT.AND P0, PT, R3, 0x8, P3 ;  /* 0x000000080300780c */ /* 0x000fe20001f04270 */
[-C--:B------:R-:W-:Y:S01]  /*5ef0*/  FMUL R27, R27, R90.reuse ;  /* 0x0000005a1b1b7220 */ /* 0x080fe20000400000 */
[----:B------:R-:W-:Y:S01]  /*5f00*/  F2FP.F16.F32.PACK_AB R79, RZ, R79 ;  /* 0x0000004fff4f723e */ /* 0x000fe200000000ff */
[-C--:B------:R-:W-:Y:S01]  /*5f10*/  FMUL R28, R28, R90.reuse ;  /* 0x0000005a1c1c7220 */ /* 0x080fe20000400000 */
[----:B------:R-:W-:Y:S01]  /*5f20*/  ISETP.GT.AND P3, PT, R4, 0x30, PT ;  /* 0x000000300400780c */ /* 0x000fe20003f64270 */
        /* <DEDUP_REMOVED lines=8> */
[----:B------:R-:W-:Y:S01]  /*5fb0*/  @P0 STG.E.U16 desc[UR38][R8.64+0x20], R66 ;  /* 0x0000204208000986 */ /* 0x000fe2000c101526 */
[----:B------:R-:W-:Y:S01]  /*5fc0*/  ISETP.GT.AND P0, PT, R3, 0x8, P2 ;  /* 0x000000080300780c */ /* 0x000fe20001704270 */
[-C--:B------:R-:W-:Y:S01]  /*5fd0*/  FMUL R33, R33, R90.reuse ;  /* 0x0000005a21217220 */ /* 0x080fe20000400000 */
[----:B------:R-:W-:Y:S01]  /*5fe0*/  ISETP.GT.AND P2, PT, R4, 0x18, PT ;  /* 0x000000180400780c */ /* 0x000fe20003f44270 */
[----:B------:R-:W-:Y:S01]  /*5ff0*/  FMUL R34, R34, R90 ;  /* 0x0000005a22227220 */ /* 0x000fe20000400000 */
[----:B------:R-:W-:Y:S01]  /*6000*/  F2FP.F16.F32.PACK_AB R84, RZ, R84 ;  /* 0x00000054ff54723e */ /* 0x000fe200000000ff */
[-C--:B------:R-:W-:Y:S01]  /*6010*/  FMUL R35, R35, R90.reuse ;  /* 0x0000005a23237220 */ /* 0x080fe20000400000 */
[----:B------:R-:W-:Y:S01]  /*6020*/  P2R R5, PR, RZ, 0x20 ;  /* 0x00000020ff057803 */ /* 0x000fe20000000000 */
[-C--:B------:R-:W-:Y:S01]  /*6030*/  FMUL R36, R36, R90.reuse ;  /* 0x0000005a24247220 */ /* 0x080fe20000400000 */
[----:B------:R-:W-:Y:S01]  /*6040*/  F2FP.F16.F32.PACK_AB R85, RZ, R85 ;  /* 0x00000055ff55723e */ /* 0x000fe200000000ff */
[----:B------:R-:W-:Y:S01]  /*6050*/  FMUL R37, R37, R90 ;  /* 0x0000005a25257220 */ /* 0x000fe20000400000 */
[----:B------:R-:W-:Y:S01]  /*6060*/  F2FP.F16.F32.PACK_AB R86, RZ, R86 ;  /* 0x00000056ff56723e */ /* 0x000fe200000000ff */
[-C--:B------:R-:W-:Y:S01]  /*6070*/  FMUL R38, R38, R90.reuse ;  /* 0x0000005a26267220 */ /* 0x080fe20000400000 */
[----:B------:R-:W-:Y:S01]  /*6080*/  F2FP.F16.F32.PACK_AB R87, RZ, R87 ;  /* 0x00000057ff57723e */ /* 0x000fe200000000ff */
[----:B------:R-:W-:Y:S01]  /*6090*/  @P0 STG.E.U16 desc[UR38][R8.64+0x22], R67 ;  /* 0x0000224308000986 */ /* 0x000fe2000c101526 */
[----:B------:R-:W-:Y:S01]  /*60a0*/  ISETP.GT.AND P0, PT, R3, RZ, P2 ;  /* 0x000000ff0300720c */ /* 0x000fe20001704270 */
        /* <DEDUP_REMOVED lines=36> */
[----:B------:R-:W-:Y:S01]  /*62f0*/  FMUL R55, R55, R90 ;  /* 0x0000005a37377220 */ /* 0x000fe20000400000 */
[----:B------:R-:W-:-:S02]  /*6300*/  F2FP.F16.F32.PACK_AB R39, RZ, R39 ;  /* 0x00000027ff27723e */ /* 0x000fc400000000ff */
[----:B------:R-:W-:Y:S01]  /*6310*/  F2FP.F16.F32.PACK_AB R40, RZ, R40 ;  /* 0x00000028ff28723e */ /* 0x000fe200000000ff */
[----:B------:R-:W-:Y:S01]  /*6320*/  @P0 STG.E.U16 desc[UR38][R8.64+0x30], R70 ;  /* 0x0000304608000986 */ /* 0x000fe2000c101526 */
[----:B------:R-:W-:Y:S02]  /*6330*/  ISETP.GT.AND P0, PT, R3, 0x8, P1 ;  /* 0x000000080300780c */ /* 0x000fe40000f04270 */
[----:B------:R-:W-:Y:S02]  /*6340*/  ISETP.GT.AND P1, PT, R4, 0x21, PT ;  /* 0x000000210400780c */ /* 0x000fe40003f24270 */
[----:B------:R-:W-:Y:S02]  /*6350*/  F2FP.F16.F32.PACK_AB R41, RZ, R41 ;  /* 0x00000029ff29723e */ /* 0x000fe400000000ff */
[----:B------:R-:W-:Y:S02]  /*6360*/  F2FP.F16.F32.PACK_AB R42, RZ, R42 ;  /* 0x0000002aff2a723e */ /* 0x000fe400000000ff */
[----:B------:R-:W-:-:S02]  /*6370*/  F2FP.F16.F32.PACK_AB R43, RZ, R43 ;  /* 0x0000002bff2b723e */ /* 0x000fc400000000ff */
[----:B------:R-:W-:Y:S02]  /*6380*/  F2FP.F16.F32.PACK_AB R44, RZ, R44 ;  /* 0x0000002cff2c723e */ /* 0x000fe400000000ff */
[----:B------:R-:W-:Y:S01]  /*6390*/  F2FP.F16.F32.PACK_AB R45, RZ, R45 ;  /* 0x0000002dff2d723e */ /* 0x000fe200000000ff */
[----:B------:R-:W-:Y:S01]  /*63a0*/  @P0 STG.E.U16 desc[UR38][R8.64+0x32], R71 ;  /* 0x0000324708000986 */ /* 0x000fe2000c101526 */
[----:B------:R-:W-:Y:S02]  /*63b0*/  ISETP.GT.AND P0, PT, R3, RZ, P2 ;  /* 0x000000ff0300720c */ /* 0x000fe40001704270 */
[----:B------:R-:W-:Y:S02]  /*63c0*/  F2FP.F16.F32.PACK_AB R46, RZ, R46 ;  /* 0x0000002eff2e723e */ /* 0x000fe400000000ff */
[----:B------:R-:W-:Y:S02]  /*63d0*/  F2FP.F16.F32.PACK_AB R47, RZ, R47 ;  /* 0x0000002fff2f723e */ /* 0x000fe400000000ff */
[----:B------:R-:W-:-:S02]  /*63e0*/  F2FP.F16.F32.PACK_AB R48, RZ, R48 ;  /* 0x00000030ff30723e */ /* 0x000fc400000000ff */
[----:B------:R-:W-:Y:S02]  /*63f0*/  F2FP.F16.F32.PACK_AB R49, RZ, R49 ;  /* 0x00000031ff31723e */ /* 0x000fe400000000ff */
[----:B------:R-:W-:Y:S02]  /*6400*/  F2FP.F16.F32.PACK_AB R50, RZ, R50 ;  /* 0x00000032ff32723e */ /* 0x000fe400000000ff */
[----:B------:R-:W-:Y:S01]  /*6410*/  F2FP.F16.F32.PACK_AB R51, RZ, R51 ;  /* 0x00000033ff33723e */ /* 0x000fe200000000ff */
[----:B------:R-:W-:Y:S01]  /*6420*/  @P0 STG.E.U16 desc[UR38][R10.64+0x40], R72 ;  /* 0x000040480a000986 */ /* 0x000fe2000c101526 */
[----:B------:R-:W-:Y:S02]  /*6430*/  ISETP.GT.AND P0, PT, R3, RZ, P1 ;  /* 0x000000ff0300720c */ /* 0x000fe40000f04270 */
[----:B------:R-:W-:Y:S02]  /*6440*/  F2FP.F16.F32.PACK_AB R52, RZ, R52 ;  /* 0x00000034ff34723e */ /* 0x000fe400000000ff */
[----:B------:R-:W-:-:S02]  /*6450*/  F2FP.F16.F32.PACK_AB R53, RZ, R53 ;  /* 0x00000035ff35723e */ /* 0x000fc400000000ff */
[----:B------:R-:W-:Y:S02]  /*6460*/  F2FP.F16.F32.PACK_AB R54, RZ, R54 ;  /* 0x00000036ff36723e */ /* 0x000fe400000000ff */
[----:B------:R-:W-:-:S05]  /*6470*/  F2FP.F16.F32.PACK_AB R55, RZ, R55 ;  /* 0x00000037ff37723e */ /* 0x000fca00000000ff */
[----:B------:R-:W-:Y:S01]  /*6480*/  @P0 STG.E.U16 desc[UR38][R10.64+0x42], R73 ;  /* 0x000042490a000986 */ /* 0x000fe2000c101526 */
[----:B------:R-:W-:Y:S02]  /*6490*/  ISETP.GT.AND P0, PT, R3, 0x8, P2 ;  /* 0x000000080300780c */ /* 0x000fe40001704270 */
[----:B------:R-:W-:-:S11]  /*64a0*/  ISETP.GT.AND P2, PT, R4, 0x38, PT ;  /* 0x000000380400780c */ /* 0x000fd60003f44270 */
[----:B------:R-:W-:Y:S01]  /*64b0*/  @P0 STG.E.U16 desc[UR38][R8.64+0x40], R74 ;  /* 0x0000404a08000986 */ /* 0x000fe2000c101526 */
[----:B------:R-:W-:-:S13]  /*64c0*/  ISETP.GT.AND P0, PT, R3, 0x8, P1 ;  /* 0x000000080300780c */ /* 0x000fda0000f04270 */
[----:B------:R-:W-:Y:S01]  /*64d0*/  @P0 STG.E.U16 desc[UR38][R8.64+0x42], R75 ;  /* 0x0000424b08000986 */ /* 0x000fe2000c101526 */
[----:B------:R-:W-:-:S13]  /*64e0*/  ISETP.GT.AND P0, PT, R3, RZ, P5 ;  /* 0x000000ff0300720c */ /* 0x000fda0002f04270 */
[----:B------:R-:W-:Y:S01]  /*64f0*/  @P0 STG.E.U16 desc[UR38][R10.64+0x50], R76 ;  /* 0x0000504c0a000986 */ /* 0x000fe2000c101526 */
[----:B------:R-:W-:-:S13]  /*6500*/  ISETP.GT.AND P0, PT, R3, RZ, P4 ;  /* 0x000000ff0300720c */ /* 0x000fda0002704270 */
[----:B------:R-:W-:Y:S01]  /*6510*/  @P0 STG.E.U16 desc[UR38][R10.64+0x52], R77 ;  /* 0x0000524d0a000986 */ /* 0x000fe2000c101526 */
[----:B------:R-:W-:-:S13]  /*6520*/  ISETP.GT.AND P0, PT, R3, 0x8, P5 ;  /* 0x000000080300780c */ /* 0x000fda0002f04270 */
[----:B------:R-:W-:Y:S01]  /*6530*/  @P0 STG.E.U16 desc[UR38][R8.64+0x50], R78 ;  /* 0x0000504e08000986 */ /* 0x000fe2000c101526 */
[----:B------:R-:W-:-:S13]  /*6540*/  ISETP.GT.AND P0, PT, R3, 0x8, P4 ;  /* 0x000000080300780c */ /* 0x000fda0002704270 */
[----:B------:R-:W-:Y:S01]  /*6550*/  @P0 STG.E.U16 desc[UR38][R8.64+0x52], R79 ;  /* 0x0000524f08000986 */ /* 0x000fe2000c101526 */
[----:B------:R-:W-:-:S13]  /*6560*/  ISETP.GT.AND P0, PT, R3, RZ, P3 ;  /* 0x000000ff0300720c */ /* 0x000fda0001f04270 */
[----:B------:R-:W-:Y:S01]  /*6570*/  @P0 STG.E.U16 desc[UR38][R10.64+0x60], R80 ;  /* 0x000060500a000986 */ /* 0x000fe2000c101526 */
[----:B------:R-:W-:-:S04]  /*6580*/  ISETP.GT.AND P0, PT, R4, 0x31, PT ;  /* 0x000000310400780c */ /* 0x000fc80003f04270 */
[----:B------:R-:W-:-:S13]  /*6590*/  ISETP.GT.AND P1, PT, R3, RZ, P0 ;  /* 0x000000ff0300720c */ /* 0x000fda0000724270 */
[----:B------:R-:W-:Y:S01]  /*65a0*/  @P1 STG.E.U16 desc[UR38][R10.64+0x62], R81 ;  /* 0x000062510a001986 */ /* 0x000fe2000c101526 */
[----:B------:R-:W-:-:S13]  /*65b0*/  ISETP.GT.AND P1, PT, R3, 0x8, P3 ;  /* 0x000000080300780c */ /* 0x000fda0001f24270 */
[----:B------:R-:W-:Y:S01]  /*65c0*/  @P1 STG.E.U16 desc[UR38][R8.64+0x60], R82 ;  /* 0x0000605208001986 */ /* 0x000fe2000c101526 */
[----:B------:R-:W-:-:S13]  /*65d0*/  ISETP.GT.AND P1, PT, R3, 0x8, P0 ;  /* 0x000000080300780c */ /* 0x000fda0000724270 */
[----:B------:R-:W-:Y:S01]  /*65e0*/  @P1 STG.E.U16 desc[UR38][R8.64+0x62], R83 ;  /* 0x0000625308001986 */ /* 0x000fe2000c101526 */
[----:B------:R-:W-:-:S05]  /*65f0*/  IADD3 R14, P1, R23, R8, RZ ;  /* 0x00000008170e7210 */ /* 0x000fca0007f3e0ff */
[----:B------:R-:W-:Y:S01]  /*6600*/  IMAD.X R15, R13, 0x1, R9, P1 ;  /* 0x000000010d0f7824 */ /* 0x000fe200008e0609 */
[----:B------:R-:W-:-:S13]  /*6610*/  ISETP.GT.AND P1, PT, R3, RZ, P2 ;  /* 0x000000ff0300720c */ /* 0x000fda0001724270 */
[----:B------:R-:W-:Y:S01]  /*6620*/  @P1 STG.E.U16 desc[UR38][R10.64+0x70], R84 ;  /* 0x000070540a001986 */ /* 0x000fe2000c101526 */
[----:B------:R-:W-:-:S05]  /*6630*/  IADD3 R20, P1, R23, R8, RZ ;  /* 0x0000000817147210 */ /* 0x000fca0007f3e0ff */
[----:B------:R-:W-:Y:S01]  /*6640*/  IMAD.X R21, R13, 0x1, R9, P1 ;  /* 0x000000010d157824 */ /* 0x000fe200008e0609 */
[----:B------:R-:W-:-:S05]  /*6650*/  IADD3 R12, P1, R23, R10, RZ ;  /* 0x0000000a170c7210 */ /* 0x000fca0007f3e0ff */
[----:B------:R-:W-:Y:S01]  /*6660*/  IMAD.X R13, R13, 0x1, R11, P1 ;  /* 0x000000010d0d7824 */ /* 0x000fe200008e060b */
[----:B------:R-:W-:-:S04]  /*6670*/  ISETP.GT.AND P1, PT, R4, 0x39, PT ;  /* 0x000000390400780c */ /* 0x000fc80003f24270 */
[----:B------:R-:W-:-:S13]  /*6680*/  ISETP.GT.AND P5, PT, R3, RZ, P1 ;  /* 0x000000ff0300720c */ /* 0x000fda0000fa4270 */
[----:B------:R-:W-:Y:S01]  /*6690*/  @P5 STG.E.U16 desc[UR38][R10.64+0x72], R85 ;  /* 0x000072550a005986 */ /* 0x000fe2000c101526 */
[----:B------:R-:W-:-:S13]  /*66a0*/  ISETP.GT.AND P5, PT, R3, 0x8, P2 ;  /* 0x000000080300780c */ /* 0x000fda00017a4270 */
[----:B------:R-:W-:Y:S01]  /*66b0*/  @P5 STG.E.U16 desc[UR38][R8.64+0x70], R86 ;  /* 0x0000705608005986 */ /* 0x000fe2000c101526 */
[----:B------:R-:W-:-:S13]  /*66c0*/  ISETP.GT.AND P5, PT, R3, 0x8, P1 ;  /* 0x000000080300780c */ /* 0x000fda0000fa4270 */
[----:B------:R0:W-:Y:S01]  /*66d0*/  @P5 STG.E.U16 desc[UR38][R8.64+0x72], R87 ;  /* 0x0000725708005986 */ /* 0x0001e2000c101526 */
[C---:B------:R-:W-:Y:S02]  /*66e0*/  ISETP.GT.AND P5, PT, R3.reuse, 0x80, P6 ;  /* 0x000000800300780c */ /* 0x040fe400037a4270 */
[----:B------:R-:W-:-:S11]  /*66f0*/  ISETP.GT.AND P6, PT, R3, 0x88, P6 ;  /* 0x000000880300780c */ /* 0x000fd600037c4270 */
[----:B------:R-:W-:Y:S01]  /*6700*/  @P5 STG.E.U16 desc[UR38][R12.64], R24 ;  /* 0x000000180c005986 */ /* 0x000fe2000c101526 */
[----:B------:R-:W-:-:S04]  /*6710*/  ISETP.GT.AND P5, PT, R4, 0x1, PT ;  /* 0x000000010400780c */ /* 0x000fc80003fa4270 */
[----:B------:R-:W-:-:S13]  /*6720*/  ISETP.GT.AND P5, PT, R3, 0x80, P5 ;  /* 0x000000800300780c */ /* 0x000fda0002fa4270 */
[----:B0-----:R-:W-:Y:S02]  /*6730*/  @P5 IMAD.MOV.U32 R8, RZ, RZ, R12 ;  /* 0x000000ffff085224 */ /* 0x001fe400078e000c */
[----:B------:R-:W-:-:S05]  /*6740*/  @P5 IMAD.MOV.U32 R9, RZ, RZ, R13 ;  /* 0x000000ffff095224 */ /* 0x000fca00078e000d */
[----:B------:R0:W-:Y:S01]  /*6750*/  @P5 STG.E.U16 desc[UR38][R8.64+0x2], R25 ;  /* 0x0000021908005986 */ /* 0x0001e2000c101526 */
[----:B------:R-:W-:-:S03]  /*6760*/  ISETP.NE.AND P5, PT, R5, RZ, PT ;  /* 0x000000ff0500720c */ /* 0x000fc60003fa5270 */
[----:B------:R-:W-:Y:S01]  /*6770*/  @P6 STG.E.U16 desc[UR38][R14.64], R26 ;  /* 0x0000001a0e006986 */ /* 0x000fe2000c101526 */
[----:B------:R-:W-:-:S04]  /*6780*/  ISETP.GT.AND P6, PT, R4, 0x1, PT ;  /* 0x000000010400780c */ /* 0x000fc80003fc4270 */
[----:B------:R-:W-:-:S13]  /*6790*/  ISETP.GT.AND P6, PT, R3, 0x88, P6 ;  /* 0x000000880300780c */ /* 0x000fda00037c4270 */
[----:B------:R-:W-:Y:S01]  /*67a0*/  @P6 STG.E.U16 desc[UR38][R20.64+0x2], R27 ;  /* 0x0000021b14006986 */ /* 0x000fe2000c101526 */
[----:B------:R-:W-:-:S04]  /*67b0*/  ISETP.GT.AND P6, PT, R4, 0x8, PT ;  /* 0x000000080400780c */ /* 0x000fc80003fc4270 */
[----:B------:R-:W-:-:S13]  /*67c0*/  ISETP.GT.AND P6, PT, R3, 0x80, P6 ;  /* 0x000000800300780c */ /* 0x000fda00037c4270 */
[----:B0-----:R-:W-:Y:S02]  /*67d0*/  @P6 IMAD.MOV.U32 R8, RZ, RZ, R12 ;  /* 0x000000ffff086224 */ /* 0x001fe400078e000c */
[----:B------:R-:W-:-:S05]  /*67e0*/  @P6 IMAD.MOV.U32 R9, RZ, RZ, R13 ;  /* 0x000000ffff096224 */ /* 0x000fca00078e000d */
[----:B------:R0:W-:Y:S01]  /*67f0*/  @P6 STG.E.U16 desc[UR38][R8.64+0x10], R28 ;  /* 0x0000101c08006986 */ /* 0x0001e2000c101526 */
[----:B------:R-:W-:-:S04]  /*6800*/  ISETP.GT.AND P6, PT, R4, 0x9, PT ;  /* 0x000000090400780c */ /* 0x000fc80003fc4270 */
[----:B------:R-:W-:-:S13]  /*6810*/  ISETP.GT.AND P6, PT, R3, 0x80, P6 ;  /* 0x000000800300780c */ /* 0x000fda00037c4270 */
[----:B0-----:R-:W-:Y:S02]  /*6820*/  @P6 IMAD.MOV.U32 R8, RZ, RZ, R12 ;  /* 0x000000ffff086224 */ /* 0x001fe400078e000c */
[----:B------:R-:W-:-:S05]  /*6830*/  @P6 IMAD.MOV.U32 R9, RZ, RZ, R13 ;  /* 0x000000ffff096224 */ /* 0x000fca00078e000d */
[----:B------:R0:W-:Y:S01]  /*6840*/  @P6 STG.E.U16 desc[UR38][R8.64+0x12], R29 ;  /* 0x0000121d08006986 */ /* 0x0001e2000c101526 */
[----:B------:R-:W-:-:S04]  /*6850*/  ISETP.GT.AND P6, PT, R4, 0x8, PT ;  /* 0x000000080400780c */ /* 0x000fc80003fc4270 */
[----:B------:R-:W-:-:S13]  /*6860*/  ISETP.GT.AND P6, PT, R3, 0x88, P6 ;  /* 0x000000880300780c */ /* 0x000fda00037c4270 */
        /* <DEDUP_REMOVED lines=45> */
[----:B------:R-:W-:Y:S01]  /*6b40*/  @P6 STG.E.U16 desc[UR38][R8.64+0x42], R41 ;  /* 0x0000422908006986 */ /* 0x000fe2000c101526 */
[----:B------:R-:W-:-:S04]  /*6b50*/  ISETP.GT.AND P6, PT, R4, 0x20, PT ;  /* 0x000000200400780c */ /* 0x000fc80003fc4270 */
[----:B------:R-:W-:-:S13]  /*6b60*/  ISETP.GT.AND P6, PT, R3, 0x88, P6 ;  /* 0x000000880300780c */ /* 0x000fda00037c4270 */
[----:B------:R-:W-:Y:S01]  /*6b70*/  @P6 STG.E.U16 desc[UR38][R6.64+0x40], R42 ;  /* 0x0000402a06006986 */ /* 0x000fe2000c101526 */
[----:B------:R-:W-:-:S04]  /*6b80*/  ISETP.GT.AND P6, PT, R4, 0x21, PT ;  /* 0x000000210400780c */ /* 0x000fc80003fc4270 */
[----:B------:R-:W-:-:S13]  /*6b90*/  ISETP.GT.AND P6, PT, R3, 0x88, P6 ;  /* 0x000000880300780c */ /* 0x000fda00037c4270 */
[----:B------:R-:W-:Y:S02]  /*6ba0*/  @P6 IMAD.MOV.U32 R4, RZ, RZ, R6 ;  /* 0x000000ffff046224 */ /* 0x000fe400078e0006 */
[----:B------:R-:W-:-:S05]  /*6bb0*/  @P6 IMAD.MOV.U32 R5, RZ, RZ, R7 ;  /* 0x000000ffff056224 */ /* 0x000fca00078e0007 */
[----:B------:R0:W-:Y:S01]  /*6bc0*/  @P6 STG.E.U16 desc[UR38][R4.64+0x42], R43 ;  /* 0x0000422b04006986 */ /* 0x0001e2000c101526 */
[C---:B------:R-:W-:Y:S02]  /*6bd0*/  ISETP.GT.AND P6, PT, R3.reuse, 0x80, P5 ;  /* 0x000000800300780c */ /* 0x040fe40002fc4270 */
[----:B------:R-:W-:-:S11]  /*6be0*/  ISETP.GT.AND P5, PT, R3, 0x88, P5 ;  /* 0x000000880300780c */ /* 0x000fd60002fa4270 */
[----:B0-----:R-:W-:Y:S02]  /*6bf0*/  @P6 IMAD.MOV.U32 R4, RZ, RZ, R12 ;  /* 0x000000ffff046224 */ /* 0x001fe400078e000c */
[----:B------:R-:W-:-:S05]  /*6c00*/  @P6 IMAD.MOV.U32 R5, RZ, RZ, R13 ;  /* 0x000000ffff056224 */ /* 0x000fca00078e000d */
[----:B------:R0:W-:Y:S01]  /*6c10*/  @P6 STG.E.U16 desc[UR38][R4.64+0x50], R44 ;  /* 0x0000502c04006986 */ /* 0x0001e2000c101526 */
[C---:B------:R-:W-:Y:S02]  /*6c20*/  ISETP.GT.AND P6, PT, R3.reuse, 0x80, P4 ;  /* 0x000000800300780c */ /* 0x040fe400027c4270 */
[----:B------:R-:W-:-:S11]  /*6c30*/  ISETP.GT.AND P4, PT, R3, 0x88, P4 ;  /* 0x000000880300780c */ /* 0x000fd60002784270 */
[----:B0-----:R-:W-:Y:S02]  /*6c40*/  @P6 IMAD.MOV.U32 R4, RZ, RZ, R12 ;  /* 0x000000ffff046224 */ /* 0x001fe400078e000c */
[----:B------:R-:W-:-:S05]  /*6c50*/  @P6 IMAD.MOV.U32 R5, RZ, RZ, R13 ;  /* 0x000000ffff056224 */ /* 0x000fca00078e000d */
[----:B------:R0:W-:Y:S02]  /*6c60*/  @P6 STG.E.U16 desc[UR38][R4.64+0x52], R45 ;  /* 0x0000522d04006986 */ /* 0x0001e4000c101526 */
[----:B0-----:R-:W-:Y:S02]  /*6c70*/  @P5 IMAD.MOV.U32 R4, RZ, RZ, R6 ;  /* 0x000000ffff045224 */ /* 0x001fe400078e0006 */
[----:B------:R-:W-:-:S05]  /*6c80*/  @P5 IMAD.MOV.U32 R5, RZ, RZ, R7 ;  /* 0x000000ffff055224 */ /* 0x000fca00078e0007 */
[----:B------:R0:W-:Y:S01]  /*6c90*/  @P5 STG.E.U16 desc[UR38][R4.64+0x50], R46 ;  /* 0x0000502e04005986 */ /* 0x0001e2000c101526 */
[C---:B------:R-:W-:Y:S02]  /*6ca0*/  ISETP.GT.AND P5, PT, R3.reuse, 0x80, P3 ;  /* 0x000000800300780c */ /* 0x040fe40001fa4270 */
[----:B------:R-:W-:Y:S01]  /*6cb0*/  ISETP.GT.AND P3, PT, R3, 0x88, P3 ;  /* 0x000000880300780c */ /* 0x000fe20001f64270 */
        /* <DEDUP_REMOVED lines=17> */
[----:B------:R0:W-:Y:S02]  /*6dd0*/  @P3 STG.E.U16 desc[UR38][R4.64+0x60], R50 ;  /* 0x0000603204003986 */ /* 0x0001e4000c101526 */
[----:B0-----:R-:W-:Y:S02]  /*6de0*/  @P0 IMAD.MOV.U32 R4, RZ, RZ, R6 ;  /* 0x000000ffff040224 */ /* 0x001fe400078e0006 */
[----:B------:R-:W-:-:S05]  /*6df0*/  @P0 IMAD.MOV.U32 R5, RZ, RZ, R7 ;  /* 0x000000ffff050224 */ /* 0x000fca00078e0007 */
[----:B------:R0:W-:Y:S02]  /*6e00*/  @P0 STG.E.U16 desc[UR38][R4.64+0x62], R51 ;  /* 0x0000623304000986 */ /* 0x0001e4000c101526 */
[----:B0-----:R-:W-:Y:S02]  /*6e10*/  @P5 IMAD.MOV.U32 R4, RZ, RZ, R12 ;  /* 0x000000ffff045224 */ /* 0x001fe400078e000c */
[----:B------:R-:W-:-:S05]  /*6e20*/  @P5 IMAD.MOV.U32 R5, RZ, RZ, R13 ;  /* 0x000000ffff055224 */ /* 0x000fca00078e000d */
[----:B------:R0:W-:Y:S04]  /*6e30*/  @P5 STG.E.U16 desc[UR38][R4.64+0x70], R52 ;  /* 0x0000703404005986 */ /* 0x0001e8000c101526 */
[----:B------:R1:W-:Y:S01]  /*6e40*/  @P4 STG.E.U16 desc[UR38][R12.64+0x72], R53 ;  /* 0x000072350c004986 */ /* 0x0003e2000c101526 */
[----:B0-----:R-:W-:Y:S02]  /*6e50*/  @P2 IMAD.MOV.U32 R4, RZ, RZ, R6 ;  /* 0x000000ffff042224 */ /* 0x001fe400078e0006 */
[----:B------:R-:W-:-:S05]  /*6e60*/  @P2 IMAD.MOV.U32 R5, RZ, RZ, R7 ;  /* 0x000000ffff052224 */ /* 0x000fca00078e0007 */
[----:B------:R1:W-:Y:S04]  /*6e70*/  @P2 STG.E.U16 desc[UR38][R4.64+0x70], R54 ;  /* 0x0000703604002986 */ /* 0x0003e8000c101526 */
[----:B------:R1:W-:Y:S02]  /*6e80*/  @P1 STG.E.U16 desc[UR38][R6.64+0x72], R55 ;  /* 0x0000723706001986 */ /* 0x0003e4000c101526 */
.L_x_157:
[----:B------:R-:W-:Y:S05]  /*6e90*/  BSYNC B0 ;  /* 0x0000000000007941 */ /* 0x000fea0003800000 */
.L_x_33:
[----:B------:R-:W-:Y:S01]  /*6ea0*/  IADD3 R16, P0, R16, UR36, RZ ;  /* 0x0000002410107c10 */ /* 0x000fe2000ff1e0ff */
[----:B------:R-:W-:Y:S01]  /*6eb0*/  ULDC.64 UR4, c[0x0][0x650] ;  /* 0x0001940000047ab9 */ /* 0x000fe20000000a00 */
[----:B------:R-:W-:Y:S01]  /*6ec0*/  PRMT R3, RZ, 0x7610, R3 ;  /* 0x00007610ff037816 */ /* 0x000fe20000000003 */
[----:B------:R-:W-:Y:S01]  /*6ed0*/  IMAD.MOV.U32 R102, RZ, RZ, -0x1 ;  /* 0xffffffffff667424 */ /* 0x000fe200078e00ff */
[----:B------:R-:W-:Y:S01]  /*6ee0*/  IADD3.X R17, R17, UR42, RZ, P0, !PT ;  /* 0x0000002a11117c10 */ /* 0x000fe200087fe4ff */
[----:B------:R-:W-:Y:S01]  /*6ef0*/  IMAD.MOV.U32 R23, RZ, RZ, -0x1 ;  /* 0xffffffffff177424 */ /* 0x000fe200078e00ff */
[----:B------:R-:W-:-:S04]  /*6f00*/  ISETP.GE.U32.AND P0, PT, R16, UR4, PT ;  /* 0x0000000410007c0c */ /* 0x000fc8000bf06070 */
[----:B------:R-:W-:-:S13]  /*6f10*/  ISETP.GE.U32.AND.EX P0, PT, R17, UR5, PT, P0 ;  /* 0x0000000511007c0c */ /* 0x000fda000bf06100 */
[----:B------:R-:W-:Y:S05]  /*6f20*/  @P0 BRA `(.L_x_158) ;  /* 0x0000000400500947 */ /* 0x000fea0003800000 */
[----:B0-----:R-:W0:Y:S01]  /*6f30*/  LDC.64 R10, c[0x0][0x628] ;  /* 0x00018a00ff0a7b82 */ /* 0x001e220000000a00 */
[----:B-1----:R-:W1:Y:S01]  /*6f40*/  S2R R12, SR_CTAID.X ;  /* 0x00000000000c7919 */ /* 0x002e620000002500 */
[----:B----4-:R-:W-:Y:S02]  /*6f50*/  IMAD.MOV.U32 R8, RZ, RZ, R16 ;  /* 0x000000ffff087224 */ /* 0x010fe400078e0010 */
[----:B------:R-:W-:Y:S01]  /*6f60*/  IMAD.MOV.U32 R9, RZ, RZ, R17 ;  /* 0x000000ffff097224 */ /* 0x000fe200078e0011 */
[----:B------:R-:W4:Y:S03]  /*6f70*/  S2R R20, SR_CTAID.Y ;  /* 0x0000000000147919 */ /* 0x000f260000002600 */
[----:B------:R-:W1:Y:S08]  /*6f80*/  LDC R0, c[0x0][0x630] ;  /* 0x00018c00ff007b82 */ /* 0x000e700000000800 */
[----:B------:R-:W1:Y:S01]  /*6f90*/  LDC.64 R14, c[0x0][0x620] ;  /* 0x00018800ff0e7b82 */ /* 0x000e620000000a00 */
[----:B0-----:R-:W-:-:S04]  /*6fa0*/  ISETP.NE.U32.AND P0, PT, R10, RZ, PT ;  /* 0x000000ff0a00720c */ /* 0x001fc80003f05070 */
[----:B------:R-:W-:-:S13]  /*6fb0*/  ISETP.NE.AND.EX P0, PT, R11, RZ, PT, P0 ;  /* 0x000000ff0b00720c */ /* 0x000fda0003f05300 */
[----:B-1--4-:R-:W-:Y:S05]  /*6fc0*/  @!P0 BRA `(.L_x_159) ;  /* 0x0000000000288947 */ /* 0x012fea0003800000 */
        /* <DEDUP_REMOVED lines=10> */
.L_x_159:
[-CC-:B------:R-:W-:Y:S01]  /*7070*/  SHF.R.U64 R23, R8, R0.reuse, R9.reuse ;  /* 0x0000000008177219 */ /* 0x180fe20000001209 */
[----:B------:R-:W0:Y:S01]  /*7080*/  LDC.64 R26, c[0x0][0x640] ;  /* 0x00019000ff1a7b82 */ /* 0x000e220000000a00 */
[----:B------:R-:W-:Y:S01]  /*7090*/  SHF.R.U32.HI R0, RZ, R0, R9 ;  /* 0x00000000ff007219 */ /* 0x000fe20000011609 */
[----:B------:R-:W-:Y:S01]  /*70a0*/  ULDC UR4, c[0x0][0x150] ;  /* 0x0000540000047ab9 */ /* 0x000fe20000000800 */
[----:B------:R-:W-:Y:S02]  /*70b0*/  IADD3 R3, P0, RZ, -R23, RZ ;  /* 0x80000017ff037210 */ /* 0x000fe40007f1e0ff */
[----:B------:R-:W-:-:S03]  /*70c0*/  I2FP.F32.U32 R7, R12 ;  /* 0x0000000c00077245 */ /* 0x000fc60000201000 */
[----:B------:R-:W1:Y:S01]  /*70d0*/  LDC R6, c[0x0][0x618] ;  /* 0x00018600ff067b82 */ /* 0x000e620000000800 */
[----:B------:R-:W-:Y:S02]  /*70e0*/  IMAD.X R5, RZ, RZ, ~R0, P0 ;  /* 0x000000ffff057224 */ /* 0x000fe400000e0e00 */
[----:B------:R-:W-:Y:S01]  /*70f0*/  FMUL R7, R7, UR4 ;  /* 0x0000000407077c20 */ /* 0x000fe20008400000 */
[----:B------:R-:W-:Y:S01]  /*7100*/  ULDC UR4, c[0x0][0x154] ;  /* 0x0000550000047ab9 */ /* 0x000fe20000000800 */
[-C--:B------:R-:W-:Y:S02]  /*7110*/  IMAD R0, R5, R14.reuse, RZ ;  /* 0x0000000e05007224 */ /* 0x080fe400078e02ff */
[C---:B------:R-:W-:Y:S01]  /*7120*/  IMAD.WIDE.U32 R4, R3.reuse, R14, R16 ;  /* 0x0000000e03047225 */ /* 0x040fe200078e0010 */
[----:B------:R-:W4:Y:S01]  /*7130*/  LDC R8, c[0x0][0x608] ;  /* 0x00018200ff087b82 */ /* 0x000f220000000800 */
[----:B------:R-:W2:Y:S02]  /*7140*/  F2I.U32.TRUNC.NTZ R7, R7 ;  /* 0x0000000700077305 */ /* 0x000ea4000020f000 */
[----:B------:R-:W-:Y:S01]  /*7150*/  IMAD R3, R3, R15, R0 ;  /* 0x0000000f03037224 */ /* 0x000fe200078e0200 */
[----:B------:R-:W-:-:S03]  /*7160*/  I2FP.F32.U32 R0, R20 ;  /* 0x0000001400007245 */ /* 0x000fc60000201000 */
[----:B------:R-:W-:Y:S01]  /*7170*/  IMAD.IADD R3, R5, 0x1, R3 ;  /* 0x0000000105037824 */ /* 0x000fe200078e0203 */
[----:B------:R-:W3:Y:S01]  /*7180*/  LDC R11, c[0x0][0x658] ;  /* 0x00019600ff0b7b82 */ /* 0x000ee20000000800 */
[----:B0-----:R-:W-:-:S04]  /*7190*/  ISETP.NE.U32.AND P0, PT, R26, RZ, PT ;  /* 0x000000ff1a00720c */ /* 0x001fc80003f05070 */
[----:B------:R-:W-:-:S03]  /*71a0*/  ISETP.NE.AND.EX P0, PT, R27, RZ, PT, P0 ;  /* 0x000000ff1b00720c */ /* 0x000fc60003f05300 */
[----:B------:R-:W0:Y:S01]  /*71b0*/  LDC R9, c[0x0][0x144] ;  /* 0x00005100ff097b82 */ /* 0x000e220000000800 */
[-C--:B-1----:R-:W-:Y:S01]  /*71c0*/  SHF.R.U64 R10, R4, R6.reuse, R3 ;  /* 0x00000006040a7219 */ /* 0x082fe20000001203 */
[----:B--2---:R-:W-:Y:S01]  /*71d0*/  IMAD.MOV R7, RZ, RZ, -R7 ;  /* 0x000000ffff077224 */ /* 0x004fe200078e0a07 */
[----:B------:R-:W-:Y:S01]  /*71e0*/  SHF.R.U32.HI R3, RZ, R6, R3 ;  /* 0x00000006ff037219 */ /* 0x000fe20000011603 */
[----:B------:R-:W-:-:S04]  /*71f0*/  FMUL R6, R0, UR4 ;  /* 0x0000000400067c20 */ /* 0x000fc80008400000 */
[----:B------:R-:W1:Y:S01]  /*7200*/  LDC R21, c[0x0][0x148] ;  /* 0x00005200ff157b82 */ /* 0x000e620000000800 */
[----:B------:R2:W0:Y:S01]  /*7210*/  F2I.U32.TRUNC.NTZ R14, R6 ;  /* 0x00000006000e7305 */ /* 0x000422000020f000 */
[-CC-:B----4-:R-:W-:Y:S02]  /*7220*/  SHF.R.U64 R13, R10, R8.reuse, R3.reuse ;  /* 0x000000080a0d7219 */ /* 0x190fe40000001203 */
[----:B------:R-:W-:-:S04]  /*7230*/  SHF.R.U32.HI R0, RZ, R8, R3 ;  /* 0x00000008ff007219 */ /* 0x000fc80000011603 */
[----:B------:R-:W4:Y:S01]  /*7240*/  LDC R24, c[0x0][0x600] ;  /* 0x00018000ff187b82 */ /* 0x000f220000000800 */
[-CC-:B---3--:R-:W-:Y:S02]  /*7250*/  SHF.R.U64 R15, R13, R11.reuse, R0.reuse ;  /* 0x0000000b0d0f7219 */ /* 0x188fe40000001200 */
[----:B------:R-:W-:-:S03]  /*7260*/  SHF.R.U32.HI R5, RZ, R11, R0 ;  /* 0x0000000bff057219 */ /* 0x000fc60000011600 */
[----:B------:R-:W-:Y:S02]  /*7270*/  IMAD.MOV.U32 R4, RZ, RZ, R15 ;  /* 0x000000ffff047224 */ /* 0x000fe400078e000f */
[----:B------:R-:W3:Y:S01]  /*7280*/  LDC R28, c[0x0][0x648] ;  /* 0x00019200ff1c7b82 */ /* 0x000ee20000000800 */
[----:B0-----:R-:W-:-:S07]  /*7290*/  IMAD R25, R9, R7, R12 ;  /* 0x0000000709197224 */ /* 0x001fce00078e020c */
[----:B------:R-:W0:Y:S08]  /*72a0*/  LDC R29, c[0x0][0x638] ;  /* 0x00018e00ff1d7b82 */ /* 0x000e300000000800 */
[----:B------:R-:W0:Y:S01]  /*72b0*/  LDC R30, c[0x0][0x610] ;  /* 0x00018400ff1e7b82 */ /* 0x000e220000000800 */
[----:B-12-4-:R-:W-:Y:S05]  /*72c0*/  @!P0 BRA `(.L_x_160) ;  /* 0x0000000000288947 */ /* 0x016fea0003800000 */
[----:B------:R-:W1:Y:S02]  /*72d0*/  LDC R0, c[0x0][0x64c] ;  /* 0x00019300ff007b82 */ /* 0x000e640000000800 */
[----:B-1----:R-:W-:-:S05]  /*72e0*/  IADD3 R3, P0, R15, R0, RZ ;  /* 0x000000000f037210 */ /* 0x002fca0007f1e0ff */
        /* <DEDUP_REMOVED lines=8> */
.L_x_160:
[----:B------:R-:W-:Y:S01]  /*7370*/  ISETP.NE.AND P0, PT, R2, 0x1, PT ;  /* 0x000000010200780c */ /* 0x000fe20003f05270 */
[----:B------:R-:W-:Y:S01]  /*7380*/  IMAD.MOV R14, RZ, RZ, -R14 ;  /* 0x000000ffff0e7224 */ /* 0x000fe200078e0a0e */
[----:B---3--:R-:W-:Y:S01]  /*7390*/  SHF.R.U64 R0, R4, R28, R5 ;  /* 0x0000001c04007219 */ /* 0x008fe20000001205 */
[----:B------:R-:W-:Y:S01]  /*73a0*/  VIADD R5, R24, 0xffffffff ;  /* 0xffffffff18057836 */ /* 0x000fe20000000000 */
[----:B------:R-:W-:-:S03]  /*73b0*/  LOP3.LUT R3, R13, R100, RZ, 0xc0, !PT ;  /* 0x000000640d037212 */ /* 0x000fc600078ec0ff */
[----:B------:R-:W-:Y:S01]  /*73c0*/  IMAD.MOV R4, RZ, RZ, -R0 ;  /* 0x000000ffff047224 */ /* 0x000fe200078e0a00 */
[----:B------:R-:W-:Y:S01]  /*73d0*/  LOP3.LUT R10, R10, R5, RZ, 0xc0, !PT ;  /* 0x000000050a0a7212 */ /* 0x000fe200078ec0ff */
[----:B------:R-:W-:Y:S02]  /*73e0*/  IMAD R0, R96, R0, R3 ;  /* 0x0000000060007224 */ /* 0x000fe400078e0203 */
[----:B0-----:R-:W-:Y:S02]  /*73f0*/  IMAD R3, R4, R29, R15 ;  /* 0x0000001d04037224 */ /* 0x001fe400078e020f */
[----:B------:R-:W-:Y:S02]  /*7400*/  @P0 IMAD R25, R21, R14, R20 ;  /* 0x0000000e15190224 */ /* 0x000fe400078e0214 */
[----:B------:R-:W-:Y:S02]  /*7410*/  IMAD R5, R3, R24, R10 ;  /* 0x0000001803057224 */ /* 0x000fe400078e020a */
[----:B------:R-:W-:-:S02]  /*7420*/  IMAD R0, R0, R30, R25 ;  /* 0x0000001e00007224 */ /* 0x000fc400078e0219 */
[----:B------:R-:W-:-:S03]  /*7430*/  IMAD.MOV.U32 R4, RZ, RZ, 0x1 ;  /* 0x00000001ff047424 */ /* 0x000fc600078e00ff */
[----:B------:R-:W-:Y:S02]  /*7440*/  SEL R102, R5, R0, !P0 ;  /* 0x0000000005667207 */ /* 0x000fe40004000000 */
[----:B------:R-:W-:Y:S02]  /*7450*/  PRMT R3, R4, 0x7610, R3 ;  /* 0x0000761004037816 */ /* 0x000fe40000000003 */
[----:B------:R-:W-:-:S07]  /*7460*/  SEL R0, R0, R5, !P0 ;  /* 0x0000000500007207 */ /* 0x000fce0004000000 */
.L_x_158:
[----:B------:R-:W-:Y:S01]  /*7470*/  LOP3.LUT P0, RZ, R3, 0xff, RZ, 0xc0, !PT ;  /* 0x000000ff03ff7812 */ /* 0x000fe2000780c0ff */
[----:B------:R-:W-:-:S12]  /*7480*/  IMAD.MOV.U32 R109, RZ, RZ, R0 ;  /* 0x000000ffff6d7224 */ /* 0x000fd800078e0000 */
[----:B------:R-:W-:Y:S05]  /*7490*/  @P0 BRA `(.L_x_161) ;  /* 0xffffffa000cc0947 */ /* 0x000fea000383ffff */
[----:B------:R-:W-:Y:S05]  /*74a0*/  EXIT ;  /* 0x000000000000794d */ /* 0x000fea0003800000 */
.L_x_8:
        /* <DEDUP_REMOVED lines=26> */
.L_x_163:
[----:B------:R-:W0:Y:S01]  /*7650*/  LDC.64 R32, c[0x0][0x640] ;  /* 0x00019000ff207b82 */ /* 0x000e220000000a00 */
[-CC-:B------:R-:W-:Y:S01]  /*7660*/  SHF.R.U64 R22, R14, R8.reuse, R15.reuse ;  /* 0x000000080e167219 */ /* 0x180fe2000000120f */
[----:B------:R-:W-:Y:S01]  /*7670*/  IMAD.MOV.U32 R25, RZ, RZ, 0x1 ;  /* 0x00000001ff197424 */ /* 0x000fe200078e00ff */
[----:B------:R-:W-:Y:S02]  /*7680*/  SHF.R.U32.HI R7, RZ, R8, R15 ;  /* 0x00000008ff077219 */ /* 0x000fe4000001160f */
[----:B------:R-:W-:-:S03]  /*7690*/  IADD3 R13, P0, RZ, -R22, RZ ;  /* 0x80000016ff0d7210 */ /* 0x000fc60007f1e0ff */
[----:B------:R-:W1:Y:S02]  /*76a0*/  LDC R12, c[0x0][0x618] ;  /* 0x00018600ff0c7b82 */ /* 0x000e640000000800 */
[----:B------:R-:W-:Y:S02]  /*76b0*/  IMAD.X R7, RZ, RZ, ~R7, P0 ;  /* 0x000000ffff077224 */ /* 0x000fe400000e0e07 */
[----:B------:R-:W-:-:S04]  /*76c0*/  IMAD.WIDE.U32 R10, R13, R26, R16 ;  /* 0x0000001a0d0a7225 */ /* 0x000fc800078e0010 */
[----:B------:R-:W2:Y:S01]  /*76d0*/  LDC R14, c[0x0][0x608] ;  /* 0x00018200ff0e7b82 */ /* 0x000ea20000000800 */
[----:B------:R-:W-:-:S04]  /*76e0*/  IMAD R8, R7, R26, RZ ;  /* 0x0000001a07087224 */ /* 0x000fc800078e02ff */
[----:B------:R-:W-:-:S03]  /*76f0*/  IMAD R7, R13, R27, R8 ;  /* 0x0000001b0d077224 */ /* 0x000fc600078e0208 */
[----:B------:R-:W3:Y:S01]  /*7700*/  LDC R30, c[0x0][0x658] ;  /* 0x00019600ff1e7b82 */ /* 0x000ee20000000800 */
[----:B------:R-:W-:Y:S01]  /*7710*/  IMAD.IADD R7, R11, 0x1, R7 ;  /* 0x000000010b077824 */ /* 0x000fe200078e0207 */
[----:B0-----:R-:W-:Y:S01]  /*7720*/  ISETP.NE.U32.AND P0, PT, R32, RZ, PT ;  /* 0x000000ff2000720c */ /* 0x001fe20003f05070 */
[----:B------:R-:W-:-:S03]  /*7730*/  IMAD.MOV.U32 R11, RZ, RZ, -0x1 ;  /* 0xffffffffff0b7424 */ /* 0x000fc600078e00ff */
        /* <DEDUP_REMOVED lines=8> */
[-C--:B---3--:R-:W-:Y:S02]  /*77c0*/  SHF.L.U32 R10, R11, R30.reuse, RZ ;  /* 0x0000001e0b0a7219 */ /* 0x088fe400000006ff */
[--C-:B------:R-:W-:Y:S02]  /*77d0*/  SHF.R.U64 R28, R26, R30, R7.reuse ;  /* 0x0000001e1a1c7219 */ /* 0x100fe40000001207 */
[----:B------:R-:W-:Y:S02]  /*77e0*/  LOP3.LUT R27, RZ, R10, RZ, 0x33, !PT ;  /* 0x0000000aff1b7212 */ /* 0x000fe400078e33ff */
[----:B------:R-:W-:Y:S01]  /*77f0*/  SHF.R.U32.HI R11, RZ, R30, R7 ;  /* 0x0000001eff0b7219 */ /* 0x000fe20000011607 */
[----:B------:R-:W3:Y:S01]  /*7800*/  LDC R29, c[0x0][0x610] ;  /* 0x00018400ff1d7b82 */ /* 0x000ee20000000800 */
[----:B------:R-:W-:Y:S01]  /*7810*/  IMAD.MOV.U32 R10, RZ, RZ, R28 ;  /* 0x000000ffff0a7224 */ /* 0x000fe200078e001c */
[----:B------:R-:W-:Y:S06]  /*7820*/  @!P0 BRA `(.L_x_164) ;  /* 0x0000000000288947 */ /* 0x000fec0003800000 */
        /* <DEDUP_REMOVED lines=10> */
.L_x_164:
[----:B------:R-:W-:Y:S02]  /*78d0*/  ISETP.NE.AND P0, PT, R2, 0x1, PT ;  /* 0x000000010200780c */ /* 0x000fe40003f05270 */
[----:B-1----:R-:W-:Y:S01]  /*78e0*/  SHF.R.U64 R8, R10, R8, R11 ;  /* 0x000000080a087219 */ /* 0x002fe2000000120b */
[----:B0-----:R-:W-:Y:S01]  /*78f0*/  VIADD R11, R21, 0xffffffff ;  /* 0xffffffff150b7836 */ /* 0x001fe20000000000 */
[----:B------:R-:W-:Y:S02]  /*7900*/  SHF.L.U32 R25, R25, R30, RZ ;  /* 0x0000001e19197219 */ /* 0x000fe400000006ff */
[----:B------:R-:W-:Y:S01]  /*7910*/  LOP3.LUT R5, R26, R27, RZ, 0xc0, !PT ;  /* 0x0000001b1a057212 */ /* 0x000fe200078ec0ff */
[----:B------:R-:W-:-:S04]  /*7920*/  IMAD.MOV R7, RZ, RZ, -R8 ;  /* 0x000000ffff077224 */ /* 0x000fc800078e0a08 */
[----:B------:R-:W-:Y:S02]  /*7930*/  IMAD R5, R25, R8, R5 ;  /* 0x0000000819057224 */ /* 0x000fe400078e0205 */
[----:B------:R-:W-:Y:S01]  /*7940*/  @P0 IMAD R6, R9, R24, R4 ;  /* 0x0000001809060224 */ /* 0x000fe200078e0204 */
[----:B------:R-:W-:Y:S01]  /*7950*/  LOP3.LUT R9, R20, R11, RZ, 0xc0, !PT ;  /* 0x0000000b14097212 */ /* 0x000fe200078ec0ff */
[----:B--2---:R-:W-:Y:S02]  /*7960*/  IMAD R4, R7, R23, R28 ;  /* 0x0000001707047224 */ /* 0x004fe400078e021c */
[----:B---3--:R-:W-:Y:S02]  /*7970*/  IMAD R6, R5, R29, R6 ;  /* 0x0000001d05067224 */ /* 0x008fe400078e0206 */
[----:B------:R-:W-:Y:S02]  /*7980*/  IMAD R5, R4, R21, R9 ;  /* 0x0000001504057224 */ /* 0x000fe400078e0209 */
[----:B------:R-:W-:-:S02]  /*7990*/  IMAD.MOV.U32 R8, RZ, RZ, 0x1 ;  /* 0x00000001ff087424 */ /* 0x000fc400078e00ff */
[----:B------:R-:W-:Y:S01]  /*79a0*/  IMAD.MOV.U32 R7, RZ, RZ, R22 ;  /* 0x000000ffff077224 */ /* 0x000fe200078e0016 */
[----:B------:R-:W-:Y:S02]  /*79b0*/  SEL R21, R5, R6, !P0 ;  /* 0x0000000605157207 */ /* 0x000fe40004000000 */
[----:B------:R-:W-:-:S07]  /*79c0*/  SEL R20, R6, R5, !P0 ;  /* 0x0000000506147207 */ /* 0x000fce0004000000 */
.L_x_162:
[----:B------:R-:W-:-:S08]  /*79d0*/  NOP ;  /* 0x0000000000007918 */ /* 0x000fd00000000000 */
[----:B------:R-:W0:-:S00]  /*79e0*/  USETMAXREG.DEALLOC.CTAPOOL 0x28 ;  /* 0x00000028000079c8 */ /* 0x000e0000080e0500 */
[----:B0-----:R-:W-:-:S13]  /*79f0*/  ISETP.NE.AND P0, PT, R3, RZ, PT ;  /* 0x000000ff0300720c */ /* 0x001fda0003f05270 */
[----:B------:R-:W-:Y:S05]  /*7a00*/  @P0 EXIT ;  /* 0x000000000000094d */ /* 0x000fea0003800000 */
[----:B------:R-:W-:Y:S01]  /*7a10*/  LOP3.LUT P0, RZ, R8, 0xff, RZ, 0xc0, !PT ;  /* 0x000000ff08ff7812 */ /* 0x000fe2000780c0ff */
[----:B------:R-:W-:Y:S02]  /*7a20*/  IMAD.MOV.U32 R3, RZ, RZ, 0x1 ;  /* 0x00000001ff037424 */ /* 0x000fe400078e00ff */
[----:B------:R-:W-:-:S10]  /*7a30*/  IMAD.MOV.U32 R8, RZ, RZ, RZ ;  /* 0x000000ffff087224 */ /* 0x000fd400078e00ff */
[----:B------:R-:W-:Y:S05]  /*7a40*/  @!P0 BRA `(.L_x_165) ;  /* 0x0000000c00288947 */ /* 0x000fea0003800000 */
[----:B------:R-:W0:Y:S01]  /*7a50*/  LDC R3, c[0x0][0x28c] ;  /* 0x0000a300ff037b82 */ /* 0x000e220000000800 */
[----:B------:R-:W1:Y:S01]  /*7a60*/  S2R R13, SR_CgaCtaId ;  /* 0x00000000000d7919 */ /* 0x000e620000008800 */
[----:B------:R-:W-:Y:S01]  /*7a70*/  ULDC UR5, c[0x0][0x658] ;  /* 0x0001960000057ab9 */ /* 0x000fe20000000800 */
[----:B------:R-:W-:Y:S01]  /*7a80*/  UMOV UR6, 0xffffffff ;  /* 0xffffffff00067882 */ /* 0x000fe20000000000 */
[----:B------:R-:W-:Y:S01]  /*7a90*/  BSSY B0, `(.L_x_165) ;  /* 0x00000c5000007945 */ /* 0x000fe20003800000 */
[----:B------:R-:W-:Y:S01]  /*7aa0*/  USHF.L.U32 UR6, UR6, UR5, URZ ;  /* 0x0000000506067299 */ /* 0x000fe2000800063f */
[----:B------:R-:W-:Y:S01]  /*7ab0*/  IMAD.MOV.U32 R10, RZ, RZ, 0x1 ;  /* 0x00000001ff0a7424 */ /* 0x000fe200078e00ff */
[----:B------:R-:W-:Y:S01]  /*7ac0*/  LOP3.LUT R9, R18, 0x2, RZ, 0xfc, !PT ;  /* 0x0000000212097812 */ /* 0x000fe200078efcff */
[----:B------:R-:W-:Y:S01]  /*7ad0*/  IMAD.MOV.U32 R8, RZ, RZ, RZ ;  /* 0x000000ffff087224 */ /* 0x000fe200078e00ff */
[----:B------:R-:W-:Y:S01]  /*7ae0*/  ULDC UR4, c[0x0][0x600] ;  /* 0x0001800000047ab9 */ /* 0x000fe20000000800 */
[----:B------:R-:W-:Y:S01]  /*7af0*/  UMOV UR7, 0x1 ;  /* 0x0000000100077882 */ /* 0x000fe20000000000 */
[----:B------:R-:W-:-:S02]  /*7b00*/  UIADD3 UR15, UR4, -0x1, URZ ;  /* 0xffffffff040f7890 */ /* 0x000fc4000fffe03f */
[----:B------:R-:W-:Y:S02]  /*7b10*/  USHF.L.U32 UR17, UR7, UR5, URZ ;  /* 0x0000000507117299 */ /* 0x000fe4000800063f */
[----:B------:R-:W-:Y:S01]  /*7b20*/  ULOP3.LUT UR16, URZ, UR6, URZ, 0x33, !UPT ;  /* 0x000000063f107292 */ /* 0x000fe2000f8e333f */
[----:B------:R-:W-:Y:S01]  /*7b30*/  ULDC.64 UR20, c[0x0][0x198] ;  /* 0x0000660000147ab9 */ /* 0x000fe20000000a00 */
[----:B0-----:R-:W-:-:S05]  /*7b40*/  VIADD R3, R3, 0xf ;  /* 0x0000000f03037836 */ /* 0x001fca0000000000 */
[----:B------:R-:W-:-:S04]  /*7b50*/  SHF.R.S32.HI R4, RZ, 0x1f, R3 ;  /* 0x0000001fff047819 */ /* 0x000fc80000011403 */
[----:B------:R-:W-:Y:S01]  /*7b60*/  LEA.HI R4, R4, R3, RZ, 0x4 ;  /* 0x0000000304047211 */ /* 0x000fe200078f20ff */
[C---:B-1----:R-:W-:Y:S02]  /*7b70*/  IMAD.SHL.U32 R12, R13.reuse, 0x20, RZ ;  /* 0x000000200d0c7824 */ /* 0x042fe400078e00ff */
[----:B------:R-:W-:Y:S01]  /*7b80*/  IMAD.SHL.U32 R13, R13, 0x200, RZ ;  /* 0x000002000d0d7824 */ /* 0x000fe200078e00ff */
[----:B------:R-:W-:Y:S01]  /*7b90*/  SHF.R.S32.HI R11, RZ, 0x4, R4 ;  /* 0x00000004ff0b7819 */ /* 0x000fe20000011404 */
[----:B------:R-:W-:Y:S01]  /*7ba0*/  IMAD.MOV.U32 R3, RZ, RZ, 0x1 ;  /* 0x00000001ff037424 */ /* 0x000fe200078e00ff */
[----:B------:R-:W-:Y:S02]  /*7bb0*/  LOP3.LUT R12, R12, 0x20, RZ, 0xc0, !PT ;  /* 0x000000200c0c7812 */ /* 0x000fe400078ec0ff */
[----:B------:R-:W-:Y:S01]  /*7bc0*/  LOP3.LUT R13, R13, 0x200, RZ, 0xc0, !PT ;  /* 0x000002000d0d7812 */ /* 0x000fe200078ec0ff */
[----:B------:R-:W-:-:S07]  /*7bd0*/  VIADD R19, R11, 0x1 ;  /* 0x000000010b137836 */ /* 0x000fce0000000000 */
.L_x_176:
[----:B------:R-:W-:-:S03]  /*7be0*/  UMOV UR4, 0xffffffff ;  /* 0xffffffff00047882 */ /* 0x000fc60000000000 */
[----:B------:R-:W-:Y:S05]  /*7bf0*/  BRA.DIV UR4, `(.L_x_166) ;  /* 0x0000001e04087947 */ /* 0x000fea000b800000 */
[----:B------:R-:W-:-:S13]  /*7c00*/  ELECT P6, URZ, PT ;  /* 0x00000000003f782f */ /* 0x000fda00038c0000 */
.L_x_211:
[----:B------:R-:W0:Y:S01]  /*7c10*/  LDC R4, c[0x0][0x28c] ;  /* 0x0000a300ff047b82 */ /* 0x000e220000000800 */
[----:B------:R-:W-:Y:S01]  /*7c20*/  BSSY B1, `(.L_x_167) ;  /* 0x0000038000017945 */ /* 0x000fe20003800000 */
[----:B0-----:R-:W-:-:S13]  /*7c30*/  ISETP.LT.OR P6, PT, R4, 0x1, !P6 ;  /* 0x000000010400780c */ /* 0x001fda00077c1670 */
[----:B------:R-:W-:Y:S05]  /*7c40*/  @P6 BRA `(.L_x_168) ;  /* 0x0000000000d46947 */ /* 0x000fea0003800000 */
[----:B------:R-:W-:Y:S02]  /*7c50*/  IMAD R21, R21, 0x40, R12 ;  /* 0x0000004015157824 */ /* 0x000fe400078e020c */
[----:B------:R-:W-:Y:S02]  /*7c60*/  IMAD R20, R20, 0xc0, RZ ;  /* 0x000000c014147824 */ /* 0x000fe400078e02ff */
[----:B------:R-:W-:Y:S02]  /*7c70*/  IMAD.MOV.U32 R22, RZ, RZ, RZ ;  /* 0x000000ffff167224 */ /* 0x000fe400078e00ff */
[----:B------:R-:W-:Y:S02]  /*7c80*/  IMAD.MOV.U32 R4, RZ, RZ, R19 ;  /* 0x000000ffff047224 */ /* 0x000fe400078e0013 */
[----:B------:R-:W-:Y:S02]  /*7c90*/  IMAD.MOV.U32 R5, RZ, RZ, R3 ;  /* 0x000000ffff057224 */ /* 0x000fe400078e0003 */
[----:B------:R-:W-:-:S07]  /*7ca0*/  IMAD.MOV.U32 R6, RZ, RZ, R8 ;  /* 0x000000ffff067224 */ /* 0x000fce00078e0008 */
.L_x_171:
[----:B------:R-:W0:Y:S01]  /*7cb0*/  S2R R15, SR_CgaCtaId ;  /* 0x00000000000f7919 */ /* 0x000e220000008800 */
[----:B------:R-:W-:Y:S02]  /*7cc0*/  MOV R14, 0x400 ;  /* 0x00000400000e7802 */ /* 0x000fe40000000f00 */
[----:B------:R-:W-:Y:S02]  /*7cd0*/  ISETP.NE.AND P1, PT, R0, RZ, PT ;  /* 0x000000ff0000720c */ /* 0x000fe40003f25270 */
[----:B0-----:R-:W-:Y:S02]  /*7ce0*/  LEA R25, R15, R14, 0x18 ;  /* 0x0000000e0f197211 */ /* 0x001fe400078ec0ff */
[----:B------:R-:W-:-:S09]  /*7cf0*/  SHF.L.U32 R14, R5, 0x1f, RZ ;  /* 0x0000001f050e7819 */ /* 0x000fd200000006ff */
[----:B------:R-:W0:Y:S01]  /*7d00*/  @!P1 LDC R15, c[0x0][0x500] ;  /* 0x00014000ff0f9b82 */ /* 0x000e220000000800 */
[----:B------:R-:W-:-:S04]  /*7d10*/  IMAD R23, R6, 0x8, R25 ;  /* 0x0000000806177824 */ /* 0x000fc800078e0219 */
[----:B------:R-:W1:Y:S02]  /*7d20*/  SYNCS.PHASECHK.TRANS64.TRYWAIT P0, [R23+URZ+0xe0], R14 ;  /* 0x0000e00e170075a7 */ /* 0x000e64000800017f */
[----:B-1----:R-:W-:Y:S05]  /*7d30*/  @!P0 BRA `(.L_x_169) ;  /* 0x0000001800d88947 */ /* 0x002fea0003800000 */
.L_x_212:
[----:B-1----:R-:W-:Y:S01]  /*7d40*/  PRMT R14, R9, 0x9910, RZ ;  /* 0x00009910090e7816 */ /* 0x002fe200000000ff */
[----:B0-----:R0:W-:Y:S03]  /*7d50*/  @!P1 SYNCS.ARRIVE.TRANS64 RZ, [R23+URZ], R15 ;  /* 0x0000000f17ff99a7 */ /* 0x0011e6000800003f */
[----:B------:R-:W-:-:S13]  /*7d60*/  ISETP.NE.AND P0, PT, R14, 0x2, PT ;  /* 0x000000020e00780c */ /* 0x000fda0003f05270 */
[----:B0-----:R-:W-:Y:S05]  /*7d70*/  @P0 BRA `(.L_x_170) ;  /* 0x0000000000040947 */ /* 0x001fea0003800000 */
[----:B------:R-:W-:Y:S01]  /*7d80*/  BPT.TRAP 0x1 ;  /* 0x000000040000795c */ /* 0x000fe20000300000 */
.L_x_170:
[C---:B------:R-:W-:Y:S01]  /*7d90*/  IMAD R15, R6.reuse, 0x1800, R25 ;  /* 0x00001800060f7824 */ /* 0x040fe200078e0219 */
[----:B------:R-:W-:Y:S01]  /*7da0*/  R2UR UR9, R23 ;  /* 0x00000000170972ca */ /* 0x000fe200000e0000 */
[----:B------:R-:W-:Y:S01]  /*7db0*/  IMAD R14, R6, 0x400, R13 ;  /* 0x00000400060e7824 */ /* 0x000fe200078e020d */
[----:B------:R-:W-:Y:S01]  /*7dc0*/  UIADD3 UR4, UP0, UR20, 0xf0, URZ ;  /* 0x000000f014047890 */ /* 0x000fe2000ff1e03f */
[----:B------:R-:W-:Y:S01]  /*7dd0*/  VIADD R4, R4, 0xffffffff ;  /* 0xffffffff04047836 */ /* 0x000fe20000000000 */
[----:B------:R-:W-:Y:S01]  /*7de0*/  R2UR UR5, R15 ;  /* 0x000000000f0572ca */ /* 0x000fe200000e0000 */
[----:B------:R-:W-:Y:S01]  /*7df0*/  IMAD R14, R14, 0x2, R25 ;  /* 0x000000020e0e7824 */ /* 0x000fe200078e0219 */
[----:B------:R-:W-:Y:S01]  /*7e00*/  R2UR UR11, R20 ;  /* 0x00000000140b72ca */ /* 0x000fe200000e0000 */
[----:B------:R-:W-:Y:S01]  /*7e10*/  UIADD3 UR22, UP1, UR20, 0x1f0, URZ ;  /* 0x000001f014167890 */ /* 0x000fe2000ff3e03f */
[----:B------:R-:W-:Y:S01]  /*7e20*/  R2UR UR10, R22 ;  /* 0x00000000160a72ca */ /* 0x000fe200000e0000 */
[----:B------:R-:W-:Y:S01]  /*7e30*/  VIADD R6, R6, 0x1 ;  /* 0x0000000106067836 */ /* 0x000fe20000000000 */
[----:B------:R-:W-:Y:S01]  /*7e40*/  R2UR UR8, R14 ;  /* 0x000000000e0872ca */ /* 0x000fe200000e0000 */
[----:B------:R-:W-:Y:S01]  /*7e50*/  UIADD3.X UR23, URZ, UR21, URZ, UP1, !UPT ;  /* 0x000000153f177290 */ /* 0x000fe20008ffe43f */
[----:B------:R-:W-:Y:S01]  /*7e60*/  R2UR UR12, R7 ;  /* 0x00000000070c72ca */ /* 0x000fe200000e0000 */
[----:B------:R-:W-:Y:S01]  /*7e70*/  UMOV UR6, 0x0 ;  /* 0x0000000000067882 */ /* 0x000fe20000000000 */
[----:B------:R-:W-:Y:S01]  /*7e80*/  R2UR UR18, R21 ;  /* 0x00000000151272ca */ /* 0x000fe200000e0000 */
[----:B------:R-:W-:Y:S01]  /*7e90*/  UMOV UR7, 0x10000000 ;  /* 0x1000000000077882 */ /* 0x000fe20000000000 */
[----:B------:R-:W-:Y:S01]  /*7ea0*/  ISETP.GT.AND P1, PT, R4, 0x1, PT ;  /* 0x000000010400780c */ /* 0x000fe20003f24270 */
[----:B------:R-:W-:Y:S01]  /*7eb0*/  UIADD3 UR13, UR5, 0x280, URZ ;  /* 0x00000280050d7890 */ /* 0x000fe2000fffe03f */
[----:B------:R-:W-:Y:S01]  /*7ec0*/  ISETP.NE.AND P0, PT, R6, 0x1c, PT ;  /* 0x0000001c0600780c */ /* 0x000fe20003f05270 */
[----:B------:R-:W-:Y:S01]  /*7ed0*/  UIADD3.X UR5, URZ, UR21, URZ, UP0, !UPT ;  /* 0x000000153f057290 */ /* 0x000fe200087fe43f */
[----:B------:R-:W-:Y:S01]  /*7ee0*/  VIADD R22, R22, 0x10 ;  /* 0x0000001016167836 */ /* 0x000fe20000000000 */
[----:B------:R-:W-:Y:S01]  /*7ef0*/  UMOV UR19, 0x30000 ;  /* 0x0003000000137882 */ /* 0x000fe20000000000 */
[----:B------:R-:W-:Y:S01]  /*7f00*/  SEL R14, RZ, 0x1, P0 ;  /* 0x00000001ff0e7807 */ /* 0x000fe20000000000 */
[----:B------:R-:W-:Y:S01]  /*7f10*/  UIADD3 UR14, UR8, 0x2a280, URZ ;  /* 0x0002a280080e7890 */ /* 0x000fe2000fffe03f */
[----:B------:R-:W-:-:S02]  /*7f20*/  SEL R6, R6, RZ, P0 ;  /* 0x000000ff06067207 */ /* 0x000fc40000000000 */
[----:B------:R-:W-:Y:S01]  /*7f30*/  UMOV UR8, UR13 ;  /* 0x0000000d00087c82 */ /* 0x000fe20008000000 */
[----:B------:R-:W-:Y:S01]  /*7f40*/  LOP3.LUT R5, R5, R14, RZ, 0x3c, !PT ;  /* 0x0000000e05057212 */ /* 0x000fe200078e3cff */
[----:B------:R0:W-:Y:S02]  /*7f50*/  UTMALDG.3D [UR8], [UR4], desc[UR6] ;  /* 0x00000608040075b4 */ /* 0x0001e40008011000 */
[----:B0-----:R-:W-:Y:S01]  /*7f60*/  UMOV UR8, UR14 ;  /* 0x0000000e00087c82 */ /* 0x001fe20008000000 */
[----:B------:R-:W-:Y:S02]  /*7f70*/  UMOV UR11, UR18 ;  /* 0x00000012000b7c82 */ /* 0x000fe40008000000 */
[----:B------:R0:W-:Y:S02]  /*7f80*/  UTMALDG.3D.MULTICAST [UR8], [UR22], UR19, desc[UR6] ;  /* 0x00000608160073b4 */ /* 0x0001e40008011813 */
[----:B0-----:R-:W-:Y:S05]  /*7f90*/  @P1 BRA `(.L_x_171) ;  /* 0xfffffffc00441947 */ /* 0x001fea000383ffff */
.L_x_168:
[----:B------:R-:W-:Y:S05]  /*7fa0*/  BSYNC B1 ;  /* 0x0000000000017941 */ /* 0x000fea0003800000 */
.L_x_167:
[----:B------:R-:W-:Y:S01]  /*7fb0*/  LOP3.LUT P2, RZ, R10, 0xff, RZ, 0xc0, !PT ;  /* 0x000000ff0aff7812 */ /* 0x000fe2000784c0ff */
[C---:B------:R-:W-:Y:S01]  /*7fc0*/  IMAD.IADD R7, R11.reuse, 0x1, R8 ;  /* 0x000000010b077824 */ /* 0x040fe200078e0208 */
[----:B------:R-:W-:Y:S01]  /*7fd0*/  ULDC.64 UR4, c[0x0][0x650] ;  /* 0x0001940000047ab9 */ /* 0x000fe20000000a00 */
[----:B------:R-:W-:Y:S01]  /*7fe0*/  ISETP.GE.U32.AND P1, PT, R11, 0x1c, PT ;  /* 0x0000001c0b00780c */ /* 0x000fe20003f26070 */
[----:B------:R-:W-:Y:S01]  /*7ff0*/  BSSY B1, `(.L_x_172) ;  /* 0x000006c000017945 */ /* 0x000fe20003800000 */
[----:B------:R-:W-:Y:S01]  /*8000*/  IMAD.MOV.U32 R20, RZ, RZ, -0x1 ;  /* 0xffffffffff147424 */ /* 0x000fe200078e00ff */
[----:B------:R-:W-:Y:S01]  /*8010*/  ISETP.GT.U32.AND P0, PT, R7, 0x1b, PT ;  /* 0x0000001b0700780c */ /* 0x000fe20003f04070 */
[----:B------:R-:W-:Y:S01]  /*8020*/  IMAD.MOV.U32 R21, RZ, RZ, -0x1 ;  /* 0xffffffffff157424 */ /* 0x000fe200078e00ff */
[----:B------:R-:W-:Y:S02]  /*8030*/  PRMT R10, RZ, 0x7610, R10 ;  /* 0x00007610ff0a7816 */ /* 0x000fe4000000000a */
[----:B------:R-:W-:-:S03]  /*8040*/  ISETP.LT.U32.AND P0, PT, R11, 0x1c, P0 ;  /* 0x0000001c0b00780c */ /* 0x000fc60000701070 */
[----:B------:R-:W0:Y:S01]  /*8050*/  @P2 S2R R5, SR_CgaCtaId ;  /* 0x0000000000052919 */ /* 0x000e220000008800 */
[----:B------:R-:W-:Y:S02]  /*8060*/  @P2 MOV R4, 0x400 ;  /* 0x0000040000042802 */ /* 0x000fe40000000f00 */
[----:B------:R-:W-:-:S04]  /*8070*/  SEL R6, RZ, 0x1, !P0 ;  /* 0x00000001ff067807 */ /* 0x000fc80004000000 */
[----:B------:R-:W-:Y:S02]  /*8080*/  LOP3.LUT R3, R3, R6, RZ, 0x3c, !PT ;  /* 0x0000000603037212 */ /* 0x000fe400078e3cff */
[----:B0-----:R-:W-:-:S04]  /*8090*/  @P2 LEA R4, R5, R4, 0x18 ;  /* 0x0000000405042211 */ /* 0x001fc800078ec0ff */
[----:B------:R0:W-:Y:S01]  /*80a0*/  @P2 SYNCS.ARRIVE.TRANS64.A1T0 RZ, [R4+URZ+0x1d8], RZ ;  /* 0x0001d8ff04ff29a7 */ /* 0x0001e2000810003f */
[----:B------:R-:W-:-:S04]  /*80b0*/  IADD3 R16, P2, R16, UR36, RZ ;  /* 0x0000002410107c10 */ /* 0x000fc8000ff5e0ff */
[----:B------:R-:W-:Y:S02]  /*80c0*/  IADD3.X R17, R17, UR42, RZ, P2, !PT ;  /* 0x0000002a11117c10 */ /* 0x000fe400097fe4ff */
[----:B------:R-:W-:Y:S02]  /*80d0*/  ISETP.GE.U32.AND P0, PT, R16, UR4, PT ;  /* 0x0000000410007c0c */ /* 0x000fe4000bf06070 */
[----:B0-----:R-:W-:Y:S02]  /*80e0*/  SHF.R.U32.HI R4, RZ, 0x2, R7 ;  /* 0x00000002ff047819 */ /* 0x001fe40000011607 */
[----:B------:R-:W-:-:S03]  /*80f0*/  ISETP.GE.U32.AND.EX P0, PT, R17, UR5, PT, P0 ;  /* 0x0000000511007c0c */ /* 0x000fc6000bf06100 */
[----:B------:R-:W-:-:S04]  /*8100*/  IMAD.WIDE.U32 R4, R4, 0x24924925, RZ ;  /* 0x2492492504047825 */ /* 0x000fc800078e00ff */
[----:B------:R-:W-:Y:S01]  /*8110*/  IMAD R8, R5, -0x1c, R7 ;  /* 0xffffffe405087824 */ /* 0x000fe200078e0207 */
[----:B------:R-:W-:Y:S01]  /*8120*/  @P1 LOP3.LUT R3, R3, 0x1, R5, 0x78, !PT ;  /* 0x0000000103031812 */ /* 0x000fe200078e7805 */
[----:B------:R-:W-:Y:S01]  /*8130*/  IMAD.MOV.U32 R7, RZ, RZ, -0x1 ;  /* 0xffffffffff077424 */ /* 0x000fe200078e00ff */
[----:B------:R-:W-:-:S03]  /*8140*/  PRMT R4, RZ, 0x7610, R4 ;  /* 0x00007610ff047816 */ /* 0x000fc60000000004 */
[----:B------:R-:W-:Y:S05]  /*8150*/  @P0 BRA `(.L_x_173) ;  /* 0x0000000400540947 */ /* 0x000fea0003800000 */
[----:B------:R-:W0:Y:S01]  /*8160*/  S2R R15, SR_CTAID.X ;  /* 0x00000000000f7919 */ /* 0x000e220000002500 */
[----:B------:R-:W-:Y:S01]  /*8170*/  ULDC.64 UR4, c[0x0][0x628] ;  /* 0x00018a0000047ab9 */ /* 0x000fe20000000a00 */
[----:B------:R-:W-:Y:S01]  /*8180*/  ULDC UR7, c[0x0][0x630] ;  /* 0x00018c0000077ab9 */ /* 0x000fe20000000800 */
[----:B------:R-:W-:Y:S01]  /*8190*/  ISETP.NE.U32.AND P0, PT, RZ, UR4, PT ;  /* 0x00000004ff007c0c */ /* 0x000fe2000bf05070 */
[----:B------:R-:W1:Y:S01]  /*81a0*/  S2R R20, SR_CTAID.Y ;  /* 0x0000000000147919 */ /* 0x000e620000002600 */
[----:B------:R-:W-:Y:S01]  /*81b0*/  ULDC UR8, c[0x0][0x150] ;  /* 0x0000540000087ab9 */ /* 0x000fe20000000800 */
[----:B------:R-:W-:Y:S01]  /*81c0*/  IMAD.MOV.U32 R4, RZ, RZ, R16 ;  /* 0x000000ffff047224 */ /* 0x000fe200078e0010 */
[----:B------:R-:W-:Y:S01]  /*81d0*/  ISETP.NE.AND.EX P0, PT, RZ, UR5, PT, P0 ;  /* 0x00000005ff007c0c */ /* 0x000fe2000bf05300 */
[----:B------:R-:W-:Y:S01]  /*81e0*/  IMAD.MOV.U32 R5, RZ, RZ, R17 ;  /* 0x000000ffff057224 */ /* 0x000fe200078e0011 */
[----:B0-----:R-:W-:-:S11]  /*81f0*/  I2FP.F32.U32 R22, R15 ;  /* 0x0000000f00167245 */ /* 0x001fd60000201000 */
[----:B------:R-:W-:Y:S05]  /*8200*/  @!P0 BRA `(.L_x_174) ;  /* 0x0000000000288947 */ /* 0x000fea0003800000 */
[----:B------:R-:W-:Y:S02]  /*8210*/  ULDC UR6, c[0x0][0x634] ;  /* 0x00018d0000067ab9 */ /* 0x000fe40000000800 */
[----:B------:R-:W-:-:S05]  /*8220*/  IADD3 R5, P0, R16, UR6, RZ ;  /* 0x0000000610057c10 */ /* 0x000fca000ff1e0ff */
[----:B------:R-:W-:-:S04]  /*8230*/  IMAD.X R21, RZ, RZ, R17, P0 ;  /* 0x000000ffff157224 */ /* 0x000fc800000e0611 */
[----:B------:R-:W-:-:S04]  /*8240*/  IMAD.WIDE.U32 R6, R21, UR4, RZ ;  /* 0x0000000415067c25 */ /* 0x000fc8000f8e00ff */
[----:B------:R-:W-:-:S04]  /*8250*/  IMAD.WIDE.U32 R6, P0, R5, UR5, R6 ;  /* 0x0000000505067c25 */ /* 0x000fc8000f800006 */
[----:B------:R-:W-:-:S04]  /*8260*/  IMAD.WIDE.U32 R4, R5, UR4, RZ ;  /* 0x0000000405047c25 */ /* 0x000fc8000f8e00ff */
[----:B------:R-:W-:Y:S01]  /*8270*/  IMAD.MOV.U32 R4, RZ, RZ, R7 ;  /* 0x000000ffff047224 */ /* 0x000fe200078e0007 */
[----:B------:R-:W-:Y:S01]  /*8280*/  IADD3 RZ, P1, R5, R6, RZ ;  /* 0x0000000605ff7210 */ /* 0x000fe20007f3e0ff */
[----:B------:R-:W-:-:S04]  /*8290*/  IMAD.X R5, RZ, RZ, RZ, P0 ;  /* 0x000000ffff057224 */ /* 0x000fc800000e06ff */
[----:B------:R-:W-:-:S08]  /*82a0*/  IMAD.WIDE.U32.X R4, R21, UR5, R4, P1 ;  /* 0x0000000515047c25 */ /* 0x000fd000088e0404 */
.L_x_174:
[--C-:B------:R-:W-:Y:S01]  /*82b0*/  SHF.R.U64 R14, R4, UR7, R5.reuse ;  /* 0x00000007040e7c19 */ /* 0x100fe20008001205 */
[----:B------:R-:W-:Y:S01]  /*82c0*/  FMUL R22, R22, UR8 ;  /* 0x0000000816167c20 */ /* 0x000fe20008400000 */
[----:B------:R-:W-:Y:S01]  /*82d0*/  SHF.R.U32.HI R4, RZ, UR7, R5 ;  /* 0x00000007ff047c19 */ /* 0x000fe20008011605 */
[----:B------:R-:W0:Y:S01]  /*82e0*/  LDC R6, c[0x0][0x144] ;  /* 0x00005100ff067b82 */ /* 0x000e220000000800 */
[----:B------:R-:W-:Y:S01]  /*82f0*/  IADD3 R5, P0, RZ, -R14, RZ ;  /* 0x8000000eff057210 */ /* 0x000fe20007f1e0ff */
[----:B------:R-:W-:Y:S01]  /*8300*/  ULDC UR6, c[0x0][0x154] ;  /* 0x0000550000067ab9 */ /* 0x000fe20000000800 */
[----:B-1----:R-:W-:Y:S01]  /*8310*/  I2FP.F32.U32 R7, R20 ;  /* 0x0000001400077245 */ /* 0x002fe20000201000 */
[----:B------:R-:W1:Y:S01]  /*8320*/  F2I.U32.TRUNC.NTZ R22, R22 ;  /* 0x0000001600167305 */ /* 0x000e62000020f000 */
[----:B------:R-:W-:Y:S01]  /*8330*/  ULDC.64 UR4, c[0x0][0x620] ;  /* 0x0001880000047ab9 */ /* 0x000fe20000000a00 */
[----:B------:R-:W-:Y:S01]  /*8340*/  IMAD.X R4, RZ, RZ, ~R4, P0 ;  /* 0x000000ffff047224 */ /* 0x000fe200000e0e04 */
[----:B------:R-:W-:Y:S01]  /*8350*/  ISETP.NE.AND P2, PT, R2, 0x1, PT ;  /* 0x000000010200780c */ /* 0x000fe20003f45270 */
[----:B------:R-:W-:Y:S01]  /*8360*/  FMUL R23, R7, UR6 ;  /* 0x0000000607177c20 */ /* 0x000fe20008400000 */
[----:B------:R-:W2:Y:S01]  /*8370*/  LDC R25, c[0x0][0x148] ;  /* 0x00005200ff197b82 */ /* 0x000ea20000000800 */
[----:B------:R-:W-:Y:S01]  /*8380*/  IMAD R4, R4, UR4, RZ ;  /* 0x0000000404047c24 */ /* 0x000fe2000f8e02ff */
[----:B------:R-:W-:-:S02]  /*8390*/  ULDC.64 UR6, c[0x0][0x640] ;  /* 0x0001900000067ab9 */ /* 0x000fc40000000a00 */
[----:B------:R-:W-:Y:S01]  /*83a0*/  ISETP.NE.U32.AND P0, PT, RZ, UR6, PT ;  /* 0x00000006ff007c0c */ /* 0x000fe2000bf05070 */
[----:B------:R-:W3:Y:S01]  /*83b0*/  F2I.U32.TRUNC.NTZ R23, R23 ;  /* 0x0000001700177305 */ /* 0x000ee2000020f000 */
[C---:B------:R-:W-:Y:S02]  /*83c0*/  IMAD R7, R5.reuse, UR5, R4 ;  /* 0x0000000505077c24 */ /* 0x040fe4000f8e0204 */
[----:B------:R-:W-:Y:S01]  /*83d0*/  IMAD.WIDE.U32 R4, R5, UR4, R16 ;  /* 0x0000000405047c25 */ /* 0x000fe2000f8e0010 */
[----:B------:R-:W-:Y:S01]  /*83e0*/  ULDC UR4, c[0x0][0x618] ;  /* 0x0001860000047ab9 */ /* 0x000fe20000000800 */
[----:B------:R-:W-:Y:S02]  /*83f0*/  ISETP.NE.AND.EX P0, PT, RZ, UR7, PT, P0 ;  /* 0x00000007ff007c0c */ /* 0x000fe4000bf05300 */
[----:B------:R-:W-:Y:S02]  /*8400*/  IMAD.IADD R5, R5, 0x1, R7 ;  /* 0x0000000105057824 */ /* 0x000fe400078e0207 */
[----:B-1----:R-:W-:-:S03]  /*8410*/  IMAD.MOV R22, RZ, RZ, -R22 ;  /* 0x000000ffff167224 */ /* 0x002fc600078e0a16 */
[----:B------:R-:W-:Y:S01]  /*8420*/  SHF.R.U64 R21, R4, UR4, R5 ;  /* 0x0000000404157c19 */ /* 0x000fe20008001205 */
[----:B0-----:R-:W-:Y:S01]  /*8430*/  IMAD R15, R6, R22, R15 ;  /* 0x00000016060f7224 */ /* 0x001fe200078e020f */
[----:B------:R-:W-:Y:S01]  /*8440*/  SHF.R.U32.HI R4, RZ, UR4, R5 ;  /* 0x00000004ff047c19 */ /* 0x000fe20008011605 */
[----:B------:R-:W-:Y:S01]  /*8450*/  ULDC UR4, c[0x0][0x608] ;  /* 0x0001820000047ab9 */ /* 0x000fe20000000800 */
[----:B---3--:R-:W-:Y:S02]  /*8460*/  IMAD.MOV R6, RZ, RZ, -R23 ;  /* 0x000000ffff067224 */ /* 0x008fe400078e0a17 */
[--C-:B------:R-:W-:Y:S02]  /*8470*/  SHF.R.U64 R22, R21, UR4, R4.reuse ;  /* 0x0000000415167c19 */ /* 0x100fe40008001204 */
[----:B------:R-:W-:Y:S01]  /*8480*/  SHF.R.U32.HI R5, RZ, UR4, R4 ;  /* 0x00000004ff057c19 */ /* 0x000fe20008011604 */
[----:B------:R-:W-:Y:S01]  /*8490*/  ULDC UR4, c[0x0][0x658] ;  /* 0x0001960000047ab9 */ /* 0x000fe20000000800 */
[----:B--2---:R-:W-:-:S02]  /*84a0*/  @P2 IMAD R15, R25, R6, R20 ;  /* 0x00000006190f2224 */ /* 0x004fc400078e0214 */
[--C-:B------:R-:W-:Y:S02]  /*84b0*/  SHF.R.U64 R20, R22, UR4, R5.reuse ;  /* 0x0000000416147c19 */ /* 0x100fe40008001205 */
[----:B------:R-:W-:-:S03]  /*84c0*/  SHF.R.U32.HI R23, RZ, UR4, R5 ;  /* 0x00000004ff177c19 */ /* 0x000fc60008011605 */
[----:B------:R-:W-:Y:S02]  /*84d0*/  IMAD.MOV.U32 R6, RZ, RZ, R20 ;  /* 0x000000ffff067224 */ /* 0x000fe400078e0014 */
[----:B------:R-:W-:Y:S01]  /*84e0*/  IMAD.MOV.U32 R5, RZ, RZ, R23 ;  /* 0x000000ffff057224 */ /* 0x000fe200078e0017 */
[----:B------:R-:W-:Y:S06]  /*84f0*/  @!P0 BRA `(.L_x_175) ;  /* 0x00000000002c8947 */ /* 0x000fec0003800000 */
        /* <DEDUP_REMOVED lines=9> */
[----:B------:R-:W-:-:S04]  /*8590*/  IMAD.WIDE.U32.X R4, R23, UR7, R4, P1 ;  /* 0x0000000717047c25 */ /* 0x000fc800088e0404 */
[----:B------:R-:W-:-:S07]  /*85a0*/  IMAD.MOV.U32 R6, RZ, RZ, R4 ;  /* 0x000000ffff067224 */ /* 0x000fce00078e0004 */
.L_x_175:
[----:B------:R-:W-:Y:S01]  /*85b0*/  ULDC UR4, c[0x0][0x648] ;  /* 0x0001920000047ab9 */ /* 0x000fe20000000800 */
[----:B------:R-:W-:Y:S01]  /*85c0*/  LOP3.LUT R4, R22, UR16, RZ, 0xc0, !PT ;  /* 0x0000001016047c12 */ /* 0x000fe2000f8ec0ff */
[----:B------:R-:W-:Y:S01]  /*85d0*/  ULDC UR5, c[0x0][0x610] ;  /* 0x0001840000057ab9 */ /* 0x000fe20000000800 */
[----:B------:R-:W-:Y:S01]  /*85e0*/  SHF.R.U64 R5, R6, UR4, R5 ;  /* 0x0000000406057c19 */ /* 0x000fe20008001205 */
[----:B------:R-:W-:Y:S01]  /*85f0*/  ULDC UR4, c[0x0][0x638] ;  /* 0x00018e0000047ab9 */ /* 0x000fe20000000800 */
[----:B------:R-:W-:-:S03]  /*8600*/  LOP3.LUT R21, R21, UR15, RZ, 0xc0, !PT ;  /* 0x0000000f15157c12 */ /* 0x000fc6000f8ec0ff */
[----:B------:R-:W-:Y:S02]  /*8610*/  IMAD.MOV R7, RZ, RZ, -R5 ;  /* 0x000000ffff077224 */ /* 0x000fe400078e0a05 */
[----:B------:R-:W-:Y:S02]  /*8620*/  IMAD R4, R5, UR17, R4 ;  /* 0x0000001105047c24 */ /* 0x000fe4000f8e0204 */
[----:B------:R-:W-:Y:S01]  /*8630*/  IMAD R20, R7, UR4, R20 ;  /* 0x0000000407147c24 */ /* 0x000fe2000f8e0214 */
[----:B------:R-:W-:Y:S01]  /*8640*/  ULDC UR4, c[0x0][0x600] ;  /* 0x0001800000047ab9 */ /* 0x000fe20000000800 */
[----:B------:R-:W-:Y:S02]  /*8650*/  IMAD R15, R4, UR5, R15 ;  /* 0x00000005040f7c24 */ /* 0x000fe4000f8e020f */
[----:B------:R-:W-:Y:S02]  /*8660*/  IMAD R20, R20, UR4, R21 ;  /* 0x0000000414147c24 */ /* 0x000fe4000f8e0215 */
[----:B------:R-:W-:-:S02]  /*8670*/  IMAD.MOV.U32 R4, RZ, RZ, 0x1 ;  /* 0x00000001ff047424 */ /* 0x000fc400078e00ff */
[----:B------:R-:W-:Y:S01]  /*8680*/  IMAD.MOV.U32 R7, RZ, RZ, R14 ;  /* 0x000000ffff077224 */ /* 0x000fe200078e000e */
[----:B------:R-:W-:Y:S02]  /*8690*/  SEL R21, R20, R15, !P2 ;  /* 0x0000000f14157207 */ /* 0x000fe40005000000 */
[----:B------:R-:W-:-:S07]  /*86a0*/  SEL R20, R15, R20, !P2 ;  /* 0x000000140f147207 */ /* 0x000fce0005000000 */
.L_x_173:
[----:B------:R-:W-:Y:S05]  /*86b0*/  BSYNC B1 ;  /* 0x0000000000017941 */ /* 0x000fea0003800000 */
.L_x_172:
[----:B------:R-:W-:-:S13]  /*86c0*/  LOP3.LUT P0, RZ, R4, 0xff, RZ, 0xc0, !PT ;  /* 0x000000ff04ff7812 */ /* 0x000fda000780c0ff */
[----:B------:R-:W-:Y:S05]  /*86d0*/  @P0 BRA `(.L_x_176) ;  /* 0xfffffff400400947 */ /* 0x000fea000383ffff */
[----:B------:R-:W-:Y:S05]  /*86e0*/  BSYNC B0 ;  /* 0x0000000000007941 */ /* 0x000fea0003800000 */
.L_x_165:
[----:B------:R-:W-:-:S03]  /*86f0*/  UMOV UR4, 0xffffffff ;  /* 0xffffffff00047882 */ /* 0x000fc60000000000 */
[----:B------:R-:W-:Y:S05]  /*8700*/  BRA.DIV UR4, `(.L_x_177) ;  /* 0x0000001204787947 */ /* 0x000fea000b800000 */
[----:B------:R-:W-:-:S13]  /*8710*/  ELECT P6, URZ, PT ;  /* 0x00000000003f782f */ /* 0x000fda00038c0000 */
.L_x_215:
[----:B------:R-:W-:Y:S04]  /*8720*/  BSSY B0, `(.L_x_178) ;  /* 0x0000103000007945 */ /* 0x000fe80003800000 */
[----:B------:R-:W-:Y:S05]  /*8730*/  @!P6 BRA `(.L_x_179) ;  /* 0x000000100004e947 */ /* 0x000fea0003800000 */
[----:B------:R-:W-:-:S04]  /*8740*/  LOP3.LUT R18, R18, 0x2, RZ, 0xfc, !PT ;  /* 0x0000000212127812 */ /* 0x000fc800078efcff */
[----:B------:R-:W-:-:S13]  /*8750*/  ISETP.NE.AND P0, PT, R18, 0x3, PT ;  /* 0x000000031200780c */ /* 0x000fda0003f05270 */
[----:B------:R-:W-:Y:S05]  /*8760*/  @!P0 BRA `(.L_x_180) ;  /* 0x0000000000048947 */ /* 0x000fea0003800000 */
[----:B------:R-:W-:Y:S01]  /*8770*/  BPT.TRAP 0x1 ;  /* 0x000000040000795c */ /* 0x000fe20000300000 */
.L_x_180:
[----:B------:R-:W0:Y:S01]  /*8780*/  S2R R5, SR_CgaCtaId ;  /* 0x0000000000057919 */ /* 0x000e220000008800 */
[----:B------:R-:W-:Y:S02]  /*8790*/  MOV R0, 0x400 ;  /* 0x0000040000007802 */ /* 0x000fe40000000f00 */
[----:B------:R-:W-:Y:S02]  /*87a0*/  SHF.L.U32 R2, R3, 0x1f, RZ ;  /* 0x0000001f03027819 */ /* 0x000fe400000006ff */
[----:B0-----:R-:W-:-:S05]  /*87b0*/  LEA R5, R5, R0, 0x18 ;  /* 0x0000000005057211 */ /* 0x001fca00078ec0ff */
[----:B------:R-:W-:-:S04]  /*87c0*/  VIADD R5, R5, 0xe0 ;  /* 0x000000e005057836 */ /* 0x000fc80000000000 */
[C---:B------:R-:W-:Y:S02]  /*87d0*/  IMAD R7, R8.reuse, 0x8, R5 ;  /* 0x0000000808077824 */ /* 0x040fe400078e0205 */
[----:B------:R-:W-:Y:S02]  /*87e0*/  VIADD R8, R8, 0x1 ;  /* 0x0000000108087836 */ /* 0x000fe40000000000 */
[----:B------:R-:W0:Y:S03]  /*87f0*/  SYNCS.PHASECHK.TRANS64.TRYWAIT P0, [R7+URZ], R2 ;  /* 0x00000002070075a7 */ /* 0x000e26000800017f */
[----:B------:R-:W-:-:S04]  /*8800*/  ISETP.NE.AND P1, PT, R8, 0x1c, PT ;  /* 0x0000001c0800780c */ /* 0x000fc80003f25270 */
[----:B------:R-:W-:Y:S02]  /*8810*/  SEL R0, RZ, 0x1, P1 ;  /* 0x00000001ff007807 */ /* 0x000fe40000800000 */
[----:B------:R-:W-:Y:S02]  /*8820*/  SEL R8, R8, RZ, P1 ;  /* 0x000000ff08087207 */ /* 0x000fe40000800000 */
[----:B------:R-:W-:-:S03]  /*8830*/  LOP3.LUT R9, R3, R0, RZ, 0x3c, !PT ;  /* 0x0000000003097212 */ /* 0x000fc600078e3cff */
[----:B------:R-:W-:Y:S01]  /*8840*/  IMAD R6, R8, 0x8, R5 ;  /* 0x0000000808067824 */ /* 0x000fe200078e0205 */
[----:B------:R-:W-:Y:S01]  /*8850*/  SHF.L.U32 R3, R9, 0x1f, RZ ;  /* 0x0000001f09037819 */ /* 0x000fe200000006ff */
[----:B0-----:R-:W-:Y:S06]  /*8860*/  @!P0 BRA `(.L_x_181) ;  /* 0x0000001000408947 */ /* 0x001fec0003800000 */
.L_x_216:
[----:B------:R-:W1:Y:S01]  /*8870*/  SYNCS.PHASECHK.TRANS64.TRYWAIT P0, [R6+URZ], R3 ;  /* 0x00000003060075a7 */ /* 0x000e62000800017f */
[----:B------:R-:W-:-:S05]  /*8880*/  VIADD R0, R8, 0x1 ;  /* 0x0000000108007836 */ /* 0x000fca0000000000 */
[----:B------:R-:W-:-:S04]  /*8890*/  ISETP.NE.AND P1, PT, R0, 0x1c, PT ;  /* 0x0000001c0000780c */ /* 0x000fc80003f25270 */
[----:B0-----:R-:W-:Y:S02]  /*88a0*/  SEL R2, RZ, 0x1, P1 ;  /* 0x00000001ff027807 */ /* 0x001fe40000800000 */
[----:B------:R-:W-:Y:S02]  /*88b0*/  SEL R0, R0, RZ, P1 ;  /* 0x000000ff00007207 */ /* 0x000fe40000800000 */
[----:B------:R-:W-:-:S03]  /*88c0*/  LOP3.LUT R9, R9, R2, RZ, 0x3c, !PT ;  /* 0x0000000209097212 */ /* 0x000fc600078e3cff */
[----:B------:R-:W-:Y:S01]  /*88d0*/  IMAD R7, R0, 0x8, R5 ;  /* 0x0000000800077824 */ /* 0x000fe200078e0205 */
[----:B------:R-:W-:Y:S01]  /*88e0*/  SHF.L.U32 R4, R9, 0x1f, RZ ;  /* 0x0000001f09047819 */ /* 0x000fe200000006ff */
[----:B-1----:R-:W-:Y:S06]  /*88f0*/  @!P0 BRA `(.L_x_182) ;  /* 0x0000001000308947 */ /* 0x002fec0003800000 */
.L_x_217:
[----:B------:R-:W1:Y:S01]  /*8900*/  SYNCS.PHASECHK.TRANS64.TRYWAIT P0, [R7+URZ], R4 ;  /* 0x00000004070075a7 */ /* 0x000e62000800017f */
[----:B------:R-:W-:-:S05]  /*8910*/  VIADD R0, R0, 0x1 ;  /* 0x0000000100007836 */ /* 0x000fca0000000000 */
[----:B------:R-:W-:-:S04]  /*8920*/  ISETP.NE.AND P1, PT, R0, 0x1c, PT ;  /* 0x0000001c0000780c */ /* 0x000fc80003f25270 */
[----:B------:R-:W-:Y:S02]  /*8930*/  SEL R2, RZ, 0x1, P1 ;  /* 0x00000001ff027807 */ /* 0x000fe40000800000 */
[----:B------:R-:W-:Y:S02]  /*8940*/  SEL R0, R0, RZ, P1 ;  /* 0x000000ff00007207 */ /* 0x000fe40000800000 */
[----:B------:R-:W-:-:S03]  /*8950*/  LOP3.LUT R9, R9, R2, RZ, 0x3c, !PT ;  /* 0x0000000209097212 */ /* 0x000fc600078e3cff */
[----:B0-----:R-:W-:Y:S01]  /*8960*/  IMAD R6, R0, 0x8, R5 ;  /* 0x0000000800067824 */ /* 0x001fe200078e0205 */
[----:B------:R-:W-:Y:S01]  /*8970*/  SHF.L.U32 R3, R9, 0x1f, RZ ;  /* 0x0000001f09037819 */ /* 0x000fe200000006ff */
[----:B-1----:R-:W-:Y:S06]  /*8980*/  @!P0 BRA `(.L_x_183) ;  /* 0x0000001000208947 */ /* 0x002fec0003800000 */
.L_x_218:
        /* <DEDUP_REMOVED lines=9> */
.L_x_219:
        /* <DEDUP_REMOVED lines=9> */
.L_x_220:
        /* <DEDUP_REMOVED lines=9> */
.L_x_221:
        /* <DEDUP_REMOVED lines=9> */
.L_x_222:
        /* <DEDUP_REMOVED lines=9> */
.L_x_223:
        /* <DEDUP_REMOVED lines=9> */
.L_x_224:
        /* <DEDUP_REMOVED lines=9> */
.L_x_225:
        /* <DEDUP_REMOVED lines=9> */
.L_x_226:
        /* <DEDUP_REMOVED lines=9> */
.L_x_227:
        /* <DEDUP_REMOVED lines=9> */
.L_x_228:
        /* <DEDUP_REMOVED lines=9> */
.L_x_229:
        /* <DEDUP_REMOVED lines=9> */
.L_x_230:
        /* <DEDUP_REMOVED lines=9> */
.L_x_231:
        /* <DEDUP_REMOVED lines=9> */
.L_x_232:
        /* <DEDUP_REMOVED lines=9> */
.L_x_233:
        /* <DEDUP_REMOVED lines=9> */
.L_x_234:
        /* <DEDUP_REMOVED lines=9> */
.L_x_235:
        /* <DEDUP_REMOVED lines=9> */
.L_x_236:
        /* <DEDUP_REMOVED lines=9> */
.L_x_237:
        /* <DEDUP_REMOVED lines=9> */
.L_x_238:
        /* <DEDUP_REMOVED lines=9> */
.L_x_239:
        /* <DEDUP_REMOVED lines=9> */
.L_x_240:
        /* <DEDUP_REMOVED lines=9> */
.L_x_241:
[----:B------:R-:W1:Y:S01]  /*9680*/  SYNCS.PHASECHK.TRANS64.TRYWAIT P0, [R7+URZ], R4 ;  /* 0x00000004070075a7 */ /* 0x000e62000800017f */
[----:B------:R-:W-:-:S05]  /*9690*/  VIADD R0, R0, 0x1 ;  /* 0x0000000100007836 */ /* 0x000fca0000000000 */
[----:B------:R-:W-:-:S04]  /*96a0*/  ISETP.NE.AND P1, PT, R0, 0x1c, PT ;  /* 0x0000001c0000780c */ /* 0x000fc80003f25270 */
[----:B------:R-:W-:Y:S02]  /*96b0*/  SEL R2, RZ, 0x1, P1 ;  /* 0x00000001ff027807 */ /* 0x000fe40000800000 */
[----:B------:R-:W-:Y:S02]  /*96c0*/  SEL R0, R0, RZ, P1 ;  /* 0x000000ff00007207 */ /* 0x000fe40000800000 */
[----:B------:R-:W-:Y:S01]  /*96d0*/  LOP3.LUT R2, R9, R2, RZ, 0x3c, !PT ;  /* 0x0000000209027212 */ /* 0x000fe200078e3cff */
[----:B-1----:R-:W-:Y:S06]  /*96e0*/  @!P0 BRA `(.L_x_207) ;  /* 0x0000000800a88947 */ /* 0x002fec0003800000 */
.L_x_242:
[----:B------:R-:W-:Y:S01]  /*96f0*/  IMAD R5, R0, 0x8, R5 ;  /* 0x0000000800057824 */ /* 0x000fe200078e0205 */
[----:B------:R-:W-:-:S07]  /*9700*/  SHF.L.U32 R0, R2, 0x1f, RZ ;  /* 0x0000001f02007819 */ /* 0x000fce00000006ff */
.L_x_208:
[----:B--2---:R2:W3:Y:S02]  /*9710*/  SYNCS.PHASECHK.TRANS64.TRYWAIT P0, [R5+URZ], R0 ;  /* 0x00000000050075a7 */ /* 0x0044e4000800017f */
[----:B---3--:R-:W-:Y:S05]  /*9720*/  @!P0 NANOSLEEP.SYNCS 0x989680 ;  /* 0x009896800000895d */ /* 0x008fea0003900000 */
[----:B------:R-:W3:Y:S02]  /*9730*/  @!P0 SYNCS.PHASECHK.TRANS64 P0, [R5+URZ], R0 ;  /* 0x00000000050085a7 */ /* 0x000ee4000800007f */
[----:B---3--:R-:W-:Y:S05]  /*9740*/  @!P0 BRA `(.L_x_208) ;  /* 0xfffffffc00f08947 */ /* 0x008fea000383ffff */
.L_x_179:
[----:B------:R-:W-:Y:S05]  /*9750*/  BSYNC B0 ;  /* 0x0000000000007941 */ /* 0x000fea0003800000 */
.L_x_178:
[----:B------:R-:W-:Y:S05]  /*9760*/  EXIT ;  /* 0x000000000000794d */ /* 0x000fea0003800000 */
.L_x_22:
[----:B-1----:R1:W2:Y:S02]  /*9770*/  SYNCS.PHASECHK.TRANS64.TRYWAIT P1, [R3+URZ], R0 ;  /* 0x00000000030075a7 */ /* 0x0022a4000802017f */
[----:B--2---:R-:W-:Y:S05]  /*9780*/  @!P1 NANOSLEEP.SYNCS 0x989680 ;  /* 0x009896800000995d */ /* 0x004fea0003900000 */
[----:B------:R-:W2:Y:S02]  /*9790*/  @!P1 SYNCS.PHASECHK.TRANS64 P1, [R3+URZ], R0 ;  /* 0x00000000030095a7 */ /* 0x000ea4000802007f */
[----:B--2---:R-:W-:Y:S05]  /*97a0*/  @!P1 BRA `(.L_x_22) ;  /* 0xfffffffc00f09947 */ /* 0x004fea000383ffff */
[----:B------:R-:W-:Y:S05]  /*97b0*/  BRA `(.L_x_21) ;  /* 0xffffff8000c07947 */ /* 0x000fea000383ffff */
.L_x_27:
[----:B-1----:R-:W-:-:S04]  /*97c0*/  IMAD.U32 R5, RZ, RZ, UR4 ;  /* 0x00000004ff057e24 */ /* 0x002fc8000f8e00ff */
[----:B------:R1:W2:Y:S03]  /*97d0*/  SYNCS.PHASECHK.TRANS64.TRYWAIT P1, [R5+URZ], R4 ;  /* 0x00000004050075a7 */ /* 0x0002a6000802017f */
[----:B--2---:R-:W-:Y:S05]  /*97e0*/  @!P1 NANOSLEEP.SYNCS 0x989680 ;  /* 0x009896800000995d */ /* 0x004fea0003900000 */
[----:B------:R-:W2:Y:S02]  /*97f0*/  @!P1 SYNCS.PHASECHK.TRANS64 P1, [R5+URZ], R4 ;  /* 0x00000004050095a7 */ /* 0x000ea4000802007f */
[----:B--2---:R-:W-:Y:S05]  /*9800*/  @!P1 BRA `(.L_x_27) ;  /* 0xfffffffc00ec9947 */ /* 0x004fea000383ffff */
[----:B------:R-:W-:Y:S05]  /*9810*/  BRA `(.L_x_26) ;  /* 0xffffff84003c7947 */ /* 0x000fea000383ffff */
.L_x_166:
[----:B------:R-:W-:Y:S01]  /*9820*/  BSSY B1, `(.L_x_209) ;  /* 0x0000006000017945 */ /* 0x000fe20003800000 */
[----:B------:R-:W-:-:S07]  /*9830*/  IMAD.MOV.U32 R15, RZ, RZ, -0x1 ;  /* 0xffffffffff0f7424 */ /* 0x000fce00078e00ff */
[----:B------:R-:W-:Y:S05]  /*9840*/  WARPSYNC.COLLECTIVE R15, `(.L_x_210) ;  /* 0x000000000f0c7348 */ /* 0x000fea0003c00000 */
[----:B------:R-:W-:Y:S02]  /*9850*/  ELECT P6, UR62, PT ;  /* 0x00000000003e782f */ /* 0x000fe400038c0000 */
[----:B------:R-:W-:Y:S01]  /*9860*/  MOV R14, UR62 ;  /* 0x0000003e000e7c02 */ /* 0x000fe20008000f00 */
[----:B------:R-:W-:Y:S10]  /*9870*/  ENDCOLLECTIVE ;  /* 0x000000000000791b */ /* 0x000ff40003800000 */
.L_x_210:
[----:B------:R-:W-:Y:S05]  /*9880*/  BSYNC B1 ;  /* 0x0000000000017941 */ /* 0x000fea0003800000 */
.L_x_209:
[----:B------:R-:W-:Y:S05]  /*9890*/  BRA `(.L_x_211) ;  /* 0xffffffe000dc7947 */ /* 0x000fea000383ffff */
.L_x_169:
[----:B-1----:R1:W2:Y:S02]  /*98a0*/  SYNCS.PHASECHK.TRANS64.TRYWAIT P0, [R23+URZ+0xe0], R14 ;  /* 0x0000e00e170075a7 */ /* 0x0022a4000800017f */
[----:B--2---:R-:W-:Y:S05]  /*98b0*/  @!P0 NANOSLEEP.SYNCS 0x989680 ;  /* 0x009896800000895d */ /* 0x004fea0003900000 */
[----:B------:R-:W2:Y:S02]  /*98c0*/  @!P0 SYNCS.PHASECHK.TRANS64 P0, [R23+URZ+0xe0], R14 ;  /* 0x0000e00e170085a7 */ /* 0x000ea4000800007f */
[----:B--2---:R-:W-:Y:S05]  /*98d0*/  @!P0 BRA `(.L_x_169) ;  /* 0xfffffffc00f08947 */ /* 0x004fea000383ffff */
[----:B------:R-:W-:Y:S05]  /*98e0*/  BRA `(.L_x_212) ;  /* 0xffffffe400147947 */ /* 0x000fea000383ffff */
.L_x_177:
[----:B------:R-:W-:Y:S01]  /*98f0*/  BSSY B0, `(.L_x_213) ;  /* 0x0000006000007945 */ /* 0x000fe20003800000 */
[----:B------:R-:W-:-:S07]  /*9900*/  IMAD.MOV.U32 R15, RZ, RZ, -0x1 ;  /* 0xffffffffff0f7424 */ /* 0x000fce00078e00ff */
[----:B------:R-:W-:Y:S05]  /*9910*/  WARPSYNC.COLLECTIVE R15, `(.L_x_214) ;  /* 0x000000000f0c7348 */ /* 0x000fea0003c00000 */
[----:B------:R-:W-:Y:S02]  /*9920*/  ELECT P6, UR62, PT ;  /* 0x00000000003e782f */ /* 0x000fe400038c0000 */
[----:B------:R-:W-:Y:S01]  /*9930*/  MOV R14, UR62 ;  /* 0x0000003e000e7c02 */ /* 0x000fe20008000f00 */
[----:B------:R-:W-:Y:S10]  /*9940*/  ENDCOLLECTIVE ;  /* 0x000000000000791b */ /* 0x000ff40003800000 */
.L_x_214:
[----:B------:R-:W-:Y:S05]  /*9950*/  BSYNC B0 ;  /* 0x0000000000007941 */ /* 0x000fea0003800000 */
.L_x_213:
[----:B------:R-:W-:Y:S05]  /*9960*/  BRA `(.L_x_215) ;  /* 0xffffffec006c7947 */ /* 0x000fea000383ffff */
.L_x_181:
[----:B0-----:R0:W1:Y:S02]  /*9970*/  SYNCS.PHASECHK.TRANS64.TRYWAIT P0, [R7+URZ], R2 ;  /* 0x00000002070075a7 */ /* 0x001064000800017f */
[----:B-1----:R-:W-:Y:S05]  /*9980*/  @!P0 NANOSLEEP.SYNCS 0x989680 ;  /* 0x009896800000895d */ /* 0x002fea0003900000 */
[----:B------:R-:W1:Y:S02]  /*9990*/  @!P0 SYNCS.PHASECHK.TRANS64 P0, [R7+URZ], R2 ;  /* 0x00000002070085a7 */ /* 0x000e64000800007f */
[----:B-1----:R-:W-:Y:S05]  /*99a0*/  @!P0 BRA `(.L_x_181) ;  /* 0xfffffffc00f08947 */ /* 0x002fea000383ffff */
[----:B------:R-:W-:Y:S05]  /*99b0*/  BRA `(.L_x_216) ;  /* 0xffffffec00ac7947 */ /* 0x000fea000383ffff */
.L_x_182:
[----:B0-----:R0:W1:Y:S02]  /*99c0*/  SYNCS.PHASECHK.TRANS64.TRYWAIT P0, [R6+URZ], R3 ;  /* 0x00000003060075a7 */ /* 0x001064000800017f */
[----:B-1----:R-:W-:Y:S05]  /*99d0*/  @!P0 NANOSLEEP.SYNCS 0x989680 ;  /* 0x009896800000895d */ /* 0x002fea0003900000 */
[----:B------:R-:W1:Y:S02]  /*99e0*/  @!P0 SYNCS.PHASECHK.TRANS64 P0, [R6+URZ], R3 ;  /* 0x00000003060085a7 */ /* 0x000e64000800007f */
[----:B-1----:R-:W-:Y:S05]  /*99f0*/  @!P0 BRA `(.L_x_182) ;  /* 0xfffffffc00f08947 */ /* 0x002fea000383ffff */
[----:B------:R-:W-:Y:S05]  /*9a00*/  BRA `(.L_x_217) ;  /* 0xffffffec00bc7947 */ /* 0x000fea000383ffff */
.L_x_183:
[----:B0-----:R0:W1:Y:S02]  /*9a10*/  SYNCS.PHASECHK.TRANS64.TRYWAIT P0, [R7+URZ], R4 ;  /* 0x00000004070075a7 */ /* 0x001064000800017f */
[----:B-1----:R-:W-:Y:S05]  /*9a20*/  @!P0 NANOSLEEP.SYNCS 0x989680 ;  /* 0x009896800000895d */ /* 0x002fea0003900000 */
[----:B------:R-:W1:Y:S02]  /*9a30*/  @!P0 SYNCS.PHASECHK.TRANS64 P0, [R7+URZ], R4 ;  /* 0x00000004070085a7 */ /* 0x000e64000800007f */
[----:B-1----:R-:W-:Y:S05]  /*9a40*/  @!P0 BRA `(.L_x_183) ;  /* 0xfffffffc00f08947 */ /* 0x002fea000383ffff */
[----:B------:R-:W-:Y:S05]  /*9a50*/  BRA `(.L_x_218) ;  /* 0xffffffec00cc7947 */ /* 0x000fea000383ffff */
.L_x_184:
[----:B0-----:R0:W1:Y:S02]  /*9a60*/  SYNCS.PHASECHK.TRANS64.TRYWAIT P0, [R6+URZ], R3 ;  /* 0x00000003060075a7 */ /* 0x001064000800017f */
[----:B-1----:R-:W-:Y:S05]  /*9a70*/  @!P0 NANOSLEEP.SYNCS 0x989680 ;  /* 0x009896800000895d */ /* 0x002fea0003900000 */
[----:B------:R-:W1:Y:S02]  /*9a80*/  @!P0 SYNCS.PHASECHK.TRANS64 P0, [R6+URZ], R3 ;  /* 0x00000003060085a7 */ /* 0x000e64000800007f */
[----:B-1----:R-:W-:Y:S05]  /*9a90*/  @!P0 BRA `(.L_x_184) ;  /* 0xfffffffc00f08947 */ /* 0x002fea000383ffff */
[----:B------:R-:W-:Y:S05]  /*9aa0*/  BRA `(.L_x_219) ;  /* 0xffffffec00dc7947 */ /* 0x000fea000383ffff */
.L_x_185:
[----:B0-----:R0:W1:Y:S02]  /*9ab0*/  SYNCS.PHASECHK.TRANS64.TRYWAIT P0, [R7+URZ], R4 ;  /* 0x00000004070075a7 */ /* 0x001064000800017f */
[----:B-1----:R-:W-:Y:S05]  /*9ac0*/  @!P0 NANOSLEEP.SYNCS 0x989680 ;  /* 0x009896800000895d */ /* 0x002fea0003900000 */
[----:B------:R-:W1:Y:S02]  /*9ad0*/  @!P0 SYNCS.PHASECHK.TRANS64 P0, [R7+URZ], R4 ;  /* 0x00000004070085a7 */ /* 0x000e64000800007f */
[----:B-1----:R-:W-:Y:S05]  /*9ae0*/  @!P0 BRA `(.L_x_185) ;  /* 0xfffffffc00f08947 */ /* 0x002fea000383ffff */
[----:B------:R-:W-:Y:S05]  /*9af0*/  BRA `(.L_x_220) ;  /* 0xffffffec00ec7947 */ /* 0x000fea000383ffff */
.L_x_186:
[----:B0-----:R0:W1:Y:S02]  /*9b00*/  SYNCS.PHASECHK.TRANS64.TRYWAIT P0, [R6+URZ], R3 ;  /* 0x00000003060075a7 */ /* 0x001064000800017f */
[----:B-1----:R-:W-:Y:S05]  /*9b10*/  @!P0 NANOSLEEP.SYNCS 0x989680 ;  /* 0x009896800000895d */ /* 0x002fea0003900000 */
[----:B------:R-:W1:Y:S02]  /*9b20*/  @!P0 SYNCS.PHASECHK.TRANS64 P0, [R6+URZ], R3 ;  /* 0x00000003060085a7 */ /* 0x000e64000800007f */
[----:B-1----:R-:W-:Y:S05]  /*9b30*/  @!P0 BRA `(.L_x_186) ;  /* 0xfffffffc00f08947 */ /* 0x002fea000383ffff */
[----:B------:R-:W-:Y:S05]  /*9b40*/  BRA `(.L_x_221) ;  /* 0xffffffec00fc7947 */ /* 0x000fea000383ffff */
.L_x_187:
[----:B0-----:R0:W1:Y:S02]  /*9b50*/  SYNCS.PHASECHK.TRANS64.TRYWAIT P0, [R7+URZ], R4 ;  /* 0x00000004070075a7 */ /* 0x001064000800017f */
[----:B-1----:R-:W-:Y:S05]  /*9b60*/  @!P0 NANOSLEEP.SYNCS 0x989680 ;  /* 0x009896800000895d */ /* 0x002fea0003900000 */
[----:B------:R-:W1:Y:S02]  /*9b70*/  @!P0 SYNCS.PHASECHK.TRANS64 P0, [R7+URZ], R4 ;  /* 0x00000004070085a7 */ /* 0x000e64000800007f */
[----:B-1----:R-:W-:Y:S05]  /*9b80*/  @!P0 BRA `(.L_x_187) ;  /* 0xfffffffc00f08947 */ /* 0x002fea000383ffff */
[----:B------:R-:W-:Y:S05]  /*9b90*/  BRA `(.L_x_222) ;  /* 0xfffffff0000c7947 */ /* 0x000fea000383ffff */
.L_x_188:
[----:B0-----:R0:W1:Y:S02]  /*9ba0*/  SYNCS.PHASECHK.TRANS64.TRYWAIT P0, [R6+URZ], R3 ;  /* 0x00000003060075a7 */ /* 0x001064000800017f */
[----:B-1----:R-:W-:Y:S05]  /*9bb0*/  @!P0 NANOSLEEP.SYNCS 0x989680 ;  /* 0x009896800000895d */ /* 0x002fea0003900000 */
[----:B------:R-:W1:Y:S02]  /*9bc0*/  @!P0 SYNCS.PHASECHK.TRANS64 P0, [R6+URZ], R3 ;  /* 0x00000003060085a7 */ /* 0x000e64000800007f */
[----:B-1----:R-:W-:Y:S05]  /*9bd0*/  @!P0 BRA `(.L_x_188) ;  /* 0xfffffffc00f08947 */ /* 0x002fea000383ffff */
[----:B------:R-:W-:Y:S05]  /*9be0*/  BRA `(.L_x_223) ;  /* 0xfffffff0001c7947 */ /* 0x000fea000383ffff */
.L_x_189:
[----:B0-----:R0:W1:Y:S02]  /*9bf0*/  SYNCS.PHASECHK.TRANS64.TRYWAIT P0, [R7+URZ], R4 ;  /* 0x00000004070075a7 */ /* 0x001064000800017f */
[----:B-1----:R-:W-:Y:S05]  /*9c00*/  @!P0 NANOSLEEP.SYNCS 0x989680 ;  /* 0x009896800000895d */ /* 0x002fea0003900000 */
[----:B------:R-:W1:Y:S02]  /*9c10*/  @!P0 SYNCS.PHASECHK.TRANS64 P0, [R7+URZ], R4 ;  /* 0x00000004070085a7 */ /* 0x000e64000800007f */
[----:B-1----:R-:W-:Y:S05]  /*9c20*/  @!P0 BRA `(.L_x_189) ;  /* 0xfffffffc00f08947 */ /* 0x002fea000383ffff */
[----:B------:R-:W-:Y:S05]  /*9c30*/  BRA `(.L_x_224) ;  /* 0xfffffff0002c7947 */ /* 0x000fea000383ffff */
.L_x_190:
[----:B0-----:R0:W1:Y:S02]  /*9c40*/  SYNCS.PHASECHK.TRANS64.TRYWAIT P0, [R6+URZ], R3 ;  /* 0x00000003060075a7 */ /* 0x001064000800017f */
[----:B-1----:R-:W-:Y:S05]  /*9c50*/  @!P0 NANOSLEEP.SYNCS 0x989680 ;  /* 0x009896800000895d */ /* 0x002fea0003900000 */
[----:B------:R-:W1:Y:S02]  /*9c60*/  @!P0 SYNCS.PHASECHK.TRANS64 P0, [R6+URZ], R3 ;  /* 0x00000003060085a7 */ /* 0x000e64000800007f */
[----:B-1----:R-:W-:Y:S05]  /*9c70*/  @!P0 BRA `(.L_x_190) ;  /* 0xfffffffc00f08947 */ /* 0x002fea000383ffff */
[----:B------:R-:W-:Y:S05]  /*9c80*/  BRA `(.L_x_225) ;  /* 0xfffffff0003c7947 */ /* 0x000fea000383ffff */
.L_x_191:
[----:B0-----:R0:W1:Y:S02]  /*9c90*/  SYNCS.PHASECHK.TRANS64.TRYWAIT P0, [R7+URZ], R4 ;  /* 0x00000004070075a7 */ /* 0x001064000800017f */
[----:B-1----:R-:W-:Y:S05]  /*9ca0*/  @!P0 NANOSLEEP.SYNCS 0x989680 ;  /* 0x009896800000895d */ /* 0x002fea0003900000 */
[----:B------:R-:W1:Y:S02]  /*9cb0*/  @!P0 SYNCS.PHASECHK.TRANS64 P0, [R7+URZ], R4 ;  /* 0x00000004070085a7 */ /* 0x000e64000800007f */
[----:B-1----:R-:W-:Y:S05]  /*9cc0*/  @!P0 BRA `(.L_x_191) ;  /* 0xfffffffc00f08947 */ /* 0x002fea000383ffff */
[----:B------:R-:W-:Y:S05]  /*9cd0*/  BRA `(.L_x_226) ;  /* 0xfffffff0004c7947 */ /* 0x000fea000383ffff */
.L_x_192:
[----:B0-----:R0:W1:Y:S02]  /*9ce0*/  SYNCS.PHASECHK.TRANS64.TRYWAIT P0, [R6+URZ], R3 ;  /* 0x00000003060075a7 */ /* 0x001064000800017f */
[----:B-1----:R-:W-:Y:S05]  /*9cf0*/  @!P0 NANOSLEEP.SYNCS 0x989680 ;  /* 0x009896800000895d */ /* 0x002fea0003900000 */
[----:B------:R-:W1:Y:S02]  /*9d00*/  @!P0 SYNCS.PHASECHK.TRANS64 P0, [R6+URZ], R3 ;  /* 0x00000003060085a7 */ /* 0x000e64000800007f */
[----:B-1----:R-:W-:Y:S05]  /*9d10*/  @!P0 BRA `(.L_x_192) ;  /* 0xfffffffc00f08947 */ /* 0x002fea000383ffff */
[----:B------:R-:W-:Y:S05]  /*9d20*/  BRA `(.L_x_227) ;  /* 0xfffffff0005c7947 */ /* 0x000fea000383ffff */
.L_x_193:
[----:B0-----:R0:W1:Y:S02]  /*9d30*/  SYNCS.PHASECHK.TRANS64.TRYWAIT P0, [R7+URZ], R4 ;  /* 0x00000004070075a7 */ /* 0x001064000800017f */
[----:B-1----:R-:W-:Y:S05]  /*9d40*/  @!P0 NANOSLEEP.SYNCS 0x989680 ;  /* 0x009896800000895d */ /* 0x002fea0003900000 */
[----:B------:R-:W1:Y:S02]  /*9d50*/  @!P0 SYNCS.PHASECHK.TRANS64 P0, [R7+URZ], R4 ;  /* 0x00000004070085a7 */ /* 0x000e64000800007f */
[----:B-1----:R-:W-:Y:S05]  /*9d60*/  @!P0 BRA `(.L_x_193) ;  /* 0xfffffffc00f08947 */ /* 0x002fea000383ffff */
[----:B------:R-:W-:Y:S05]  /*9d70*/  BRA `(.L_x_228) ;  /* 0xfffffff0006c7947 */ /* 0x000fea000383ffff */
.L_x_194:
[----:B0-----:R0:W1:Y:S02]  /*9d80*/  SYNCS.PHASECHK.TRANS64.TRYWAIT P0, [R6+URZ], R3 ;  /* 0x00000003060075a7 */ /* 0x001064000800017f */
[----:B-1----:R-:W-:Y:S05]  /*9d90*/  @!P0 NANOSLEEP.SYNCS 0x989680 ;  /* 0x009896800000895d */ /* 0x002fea0003900000 */
[----:B------:R-:W1:Y:S02]  /*9da0*/  @!P0 SYNCS.PHASECHK.TRANS64 P0, [R6+URZ], R3 ;  /* 0x00000003060085a7 */ /* 0x000e64000800007f */
[----:B-1----:R-:W-:Y:S05]  /*9db0*/  @!P0 BRA `(.L_x_194) ;  /* 0xfffffffc00f08947 */ /* 0x002fea000383ffff */
[----:B------:R-:W-:Y:S05]  /*9dc0*/  BRA `(.L_x_229) ;  /* 0xfffffff0007c7947 */ /* 0x000fea000383ffff */
.L_x_195:
[----:B0-----:R0:W1:Y:S02]  /*9dd0*/  SYNCS.PHASECHK.TRANS64.TRYWAIT P0, [R7+URZ], R4 ;  /* 0x00000004070075a7 */ /* 0x001064000800017f */
[----:B-1----:R-:W-:Y:S05]  /*9de0*/  @!P0 NANOSLEEP.SYNCS 0x989680 ;  /* 0x009896800000895d */ /* 0x002fea0003900000 */
[----:B------:R-:W1:Y:S02]  /*9df0*/  @!P0 SYNCS.PHASECHK.TRANS64 P0, [R7+URZ], R4 ;  /* 0x00000004070085a7 */ /* 0x000e64000800007f */
[----:B-1----:R-:W-:Y:S05]  /*9e00*/  @!P0 BRA `(.L_x_195) ;  /* 0xfffffffc00f08947 */ /* 0x002fea000383ffff */
[----:B------:R-:W-:Y:S05]  /*9e10*/  BRA `(.L_x_230) ;  /* 0xfffffff0008c7947 */ /* 0x000fea000383ffff */
.L_x_196:
[----:B0-----:R0:W1:Y:S02]  /*9e20*/  SYNCS.PHASECHK.TRANS64.TRYWAIT P0, [R6+URZ], R3 ;  /* 0x00000003060075a7 */ /* 0x001064000800017f */
[----:B-1----:R-:W-:Y:S05]  /*9e30*/  @!P0 NANOSLEEP.SYNCS 0x989680 ;  /* 0x009896800000895d */ /* 0x002fea0003900000 */
[----:B------:R-:W1:Y:S02]  /*9e40*/  @!P0 SYNCS.PHASECHK.TRANS64 P0, [R6+URZ], R3 ;  /* 0x00000003060085a7 */ /* 0x000e64000800007f */
[----:B-1----:R-:W-:Y:S05]  /*9e50*/  @!P0 BRA `(.L_x_196) ;  /* 0xfffffffc00f08947 */ /* 0x002fea000383ffff */
[----:B------:R-:W-:Y:S05]  /*9e60*/  BRA `(.L_x_231) ;  /* 0xfffffff0009c7947 */ /* 0x000fea000383ffff */
.L_x_197:
[----:B0-----:R0:W1:Y:S02]  /*9e70*/  SYNCS.PHASECHK.TRANS64.TRYWAIT P0, [R7+URZ], R4 ;  /* 0x00000004070075a7 */ /* 0x001064000800017f */
[----:B-1----:R-:W-:Y:S05]  /*9e80*/  @!P0 NANOSLEEP.SYNCS 0x989680 ;  /* 0x009896800000895d */ /* 0x002fea0003900000 */
[----:B------:R-:W1:Y:S02]  /*9e90*/  @!P0 SYNCS.PHASECHK.TRANS64 P0, [R7+URZ], R4 ;  /* 0x00000004070085a7 */ /* 0x000e64000800007f */
[----:B-1----:R-:W-:Y:S05]  /*9ea0*/  @!P0 BRA `(.L_x_197) ;  /* 0xfffffffc00f08947 */ /* 0x002fea000383ffff */
[----:B------:R-:W-:Y:S05]  /*9eb0*/  BRA `(.L_x_232) ;  /* 0xfffffff000ac7947 */ /* 0x000fea000383ffff */
.L_x_198:
[----:B0-----:R0:W1:Y:S02]  /*9ec0*/  SYNCS.PHASECHK.TRANS64.TRYWAIT P0, [R6+URZ], R3 ;  /* 0x00000003060075a7 */ /* 0x001064000800017f */
[----:B-1----:R-:W-:Y:S05]  /*9ed0*/  @!P0 NANOSLEEP.SYNCS 0x989680 ;  /* 0x009896800000895d */ /* 0x002fea0003900000 */
[----:B------:R-:W1:Y:S02]  /*9ee0*/  @!P0 SYNCS.PHASECHK.TRANS64 P0, [R6+URZ], R3 ;  /* 0x00000003060085a7 */ /* 0x000e64000800007f */
[----:B-1----:R-:W-:Y:S05]  /*9ef0*/  @!P0 BRA `(.L_x_198) ;  /* 0xfffffffc00f08947 */ /* 0x002fea000383ffff */
[----:B------:R-:W-:Y:S05]  /*9f00*/  BRA `(.L_x_233) ;  /* 0xfffffff000bc7947 */ /* 0x000fea000383ffff */
.L_x_199:
[----:B0-----:R0:W1:Y:S02]  /*9f10*/  SYNCS.PHASECHK.TRANS64.TRYWAIT P0, [R7+URZ], R4 ;  /* 0x00000004070075a7 */ /* 0x001064000800017f */
[----:B-1----:R-:W-:Y:S05]  /*9f20*/  @!P0 NANOSLEEP.SYNCS 0x989680 ;  /* 0x009896800000895d */ /* 0x002fea0003900000 */
[----:B------:R-:W1:Y:S02]  /*9f30*/  @!P0 SYNCS.PHASECHK.TRANS64 P0, [R7+URZ], R4 ;  /* 0x00000004070085a7 */ /* 0x000e64000800007f */
[----:B-1----:R-:W-:Y:S05]  /*9f40*/  @!P0 BRA `(.L_x_199) ;  /* 0xfffffffc00f08947 */ /* 0x002fea000383ffff */
[----:B------:R-:W-:Y:S05]  /*9f50*/  BRA `(.L_x_234) ;  /* 0xfffffff000cc7947 */ /* 0x000fea000383ffff */
.L_x_200:
[----:B0-----:R0:W1:Y:S02]  /*9f60*/  SYNCS.PHASECHK.TRANS64.TRYWAIT P0, [R6+URZ], R3 ;  /* 0x00000003060075a7 */ /* 0x001064000800017f */
[----:B-1----:R-:W-:Y:S05]  /*9f70*/  @!P0 NANOSLEEP.SYNCS 0x989680 ;  /* 0x009896800000895d */ /* 0x002fea0003900000 */
[----:B------:R-:W1:Y:S02]  /*9f80*/  @!P0 SYNCS.PHASECHK.TRANS64 P0, [R6+URZ], R3 ;  /* 0x00000003060085a7 */ /* 0x000e64000800007f */
[----:B-1----:R-:W-:Y:S05]  /*9f90*/  @!P0 BRA `(.L_x_200) ;  /* 0xfffffffc00f08947 */ /* 0x002fea000383ffff */
[----:B------:R-:W-:Y:S05]  /*9fa0*/  BRA `(.L_x_235) ;  /* 0xfffffff000dc7947 */ /* 0x000fea000383ffff */
.L_x_201:
[----:B0-----:R0:W1:Y:S02]  /*9fb0*/  SYNCS.PHASECHK.TRANS64.TRYWAIT P0, [R7+URZ], R4 ;  /* 0x00000004070075a7 */ /* 0x001064000800017f */
[----:B-1----:R-:W-:Y:S05]  /*9fc0*/  @!P0 NANOSLEEP.SYNCS 0x989680 ;  /* 0x009896800000895d */ /* 0x002fea0003900000 */
[----:B------:R-:W1:Y:S02]  /*9fd0*/  @!P0 SYNCS.PHASECHK.TRANS64 P0, [R7+URZ], R4 ;  /* 0x00000004070085a7 */ /* 0x000e64000800007f */
[----:B-1----:R-:W-:Y:S05]  /*9fe0*/  @!P0 BRA `(.L_x_201) ;  /* 0xfffffffc00f08947 */ /* 0x002fea000383ffff */
[----:B------:R-:W-:Y:S05]  /*9ff0*/  BRA `(.L_x_236) ;  /* 0xfffffff000ec7947 */ /* 0x000fea000383ffff */
.L_x_202:
[----:B0-----:R0:W1:Y:S02]  /*a000*/  SYNCS.PHASECHK.TRANS64.TRYWAIT P0, [R6+URZ], R3 ;  /* 0x00000003060075a7 */ /* 0x001064000800017f */
[----:B-1----:R-:W-:Y:S05]  /*a010*/  @!P0 NANOSLEEP.SYNCS 0x989680 ;  /* 0x009896800000895d */ /* 0x002fea0003900000 */
[----:B------:R-:W1:Y:S02]  /*a020*/  @!P0 SYNCS.PHASECHK.TRANS64 P0, [R6+URZ], R3 ;  /* 0x00000003060085a7 */ /* 0x000e64000800007f */
[----:B-1----:R-:W-:Y:S05]  /*a030*/  @!P0 BRA `(.L_x_202) ;  /* 0xfffffffc00f08947 */ /* 0x002fea000383ffff */
[----:B------:R-:W-:Y:S05]  /*a040*/  BRA `(.L_x_237) ;  /* 0xfffffff000fc7947 */ /* 0x000fea000383ffff */
.L_x_203:
[----:B0-----:R0:W1:Y:S02]  /*a050*/  SYNCS.PHASECHK.TRANS64.TRYWAIT P0, [R7+URZ], R4 ;  /* 0x00000004070075a7 */ /* 0x001064000800017f */
[----:B-1----:R-:W-:Y:S05]  /*a060*/  @!P0 NANOSLEEP.SYNCS 0x989680 ;  /* 0x009896800000895d */ /* 0x002fea0003900000 */
[----:B------:R-:W1:Y:S02]  /*a070*/  @!P0 SYNCS.PHASECHK.TRANS64 P0, [R7+URZ], R4 ;  /* 0x00000004070085a7 */ /* 0x000e64000800007f */
[----:B-1----:R-:W-:Y:S05]  /*a080*/  @!P0 BRA `(.L_x_203) ;  /* 0xfffffffc00f08947 */ /* 0x002fea000383ffff */
[----:B------:R-:W-:Y:S05]  /*a090*/  BRA `(.L_x_238) ;  /* 0xfffffff4000c7947 */ /* 0x000fea000383ffff */
.L_x_204:
[----:B0-----:R0:W1:Y:S02]  /*a0a0*/  SYNCS.PHASECHK.TRANS64.TRYWAIT P0, [R6+URZ], R3 ;  /* 0x00000003060075a7 */ /* 0x001064000800017f */
[----:B-1----:R-:W-:Y:S05]  /*a0b0*/  @!P0 NANOSLEEP.SYNCS 0x989680 ;  /* 0x009896800000895d */ /* 0x002fea0003900000 */
[----:B------:R-:W1:Y:S02]  /*a0c0*/  @!P0 SYNCS.PHASECHK.TRANS64 P0, [R6+URZ], R3 ;  /* 0x00000003060085a7 */ /* 0x000e64000800007f */
[----:B-1----:R-:W-:Y:S05]  /*a0d0*/  @!P0 BRA `(.L_x_204) ;  /* 0xfffffffc00f08947 */ /* 0x002fea000383ffff */
[----:B------:R-:W-:Y:S05]  /*a0e0*/  BRA `(.L_x_239) ;  /* 0xfffffff4001c7947 */ /* 0x000fea000383ffff */
.L_x_205:
[----:B0-----:R0:W1:Y:S02]  /*a0f0*/  SYNCS.PHASECHK.TRANS64.TRYWAIT P0, [R7+URZ], R4 ;  /* 0x00000004070075a7 */ /* 0x001064000800017f */
[----:B-1----:R-:W-:Y:S05]  /*a100*/  @!P0 NANOSLEEP.SYNCS 0x989680 ;  /* 0x009896800000895d */ /* 0x002fea0003900000 */
[----:B------:R-:W1:Y:S02]  /*a110*/  @!P0 SYNCS.PHASECHK.TRANS64 P0, [R7+URZ], R4 ;  /* 0x00000004070085a7 */ /* 0x000e64000800007f */
[----:B-1----:R-:W-:Y:S05]  /*a120*/  @!P0 BRA `(.L_x_205) ;  /* 0xfffffffc00f08947 */ /* 0x002fea000383ffff */
[----:B------:R-:W-:Y:S05]  /*a130*/  BRA `(.L_x_240) ;  /* 0xfffffff4002c7947 */ /* 0x000fea000383ffff */
.L_x_206:
[----:B0-----:R0:W1:Y:S02]  /*a140*/  SYNCS.PHASECHK.TRANS64.TRYWAIT P0, [R6+URZ], R3 ;  /* 0x00000003060075a7 */ /* 0x001064000800017f */
[----:B-1----:R-:W-:Y:S05]  /*a150*/  @!P0 NANOSLEEP.SYNCS 0x989680 ;  /* 0x009896800000895d */ /* 0x002fea0003900000 */
[----:B------:R-:W1:Y:S02]  /*a160*/  @!P0 SYNCS.PHASECHK.TRANS64 P0, [R6+URZ], R3 ;  /* 0x00000003060085a7 */ /* 0x000e64000800007f */
[----:B-1----:R-:W-:Y:S05]  /*a170*/  @!P0 BRA `(.L_x_206) ;  /* 0xfffffffc00f08947 */ /* 0x002fea000383ffff */
[----:B------:R-:W-:Y:S05]  /*a180*/  BRA `(.L_x_241) ;  /* 0xfffffff4003c7947 */ /* 0x000fea000383ffff */
.L_x_207:
[----:B-1----:R1:W2:Y:S02]  /*a190*/  SYNCS.PHASECHK.TRANS64.TRYWAIT P0, [R7+URZ], R4 ;  /* 0x00000004070075a7 */ /* 0x0022a4000800017f */
[----:B--2---:R-:W-:Y:S05]  /*a1a0*/  @!P0 NANOSLEEP.SYNCS 0x989680 ;  /* 0x009896800000895d */ /* 0x004fea0003900000 */
[----:B------:R-:W2:Y:S02]  /*a1b0*/  @!P0 SYNCS.PHASECHK.TRANS64 P0, [R7+URZ], R4 ;  /* 0x00000004070085a7 */ /* 0x000ea4000800007f */
[----:B--2---:R-:W-:Y:S05]  /*a1c0*/  @!P0 BRA `(.L_x_207) ;  /* 0xfffffffc00f08947 */ /* 0x004fea000383ffff */
[----:B------:R-:W-:Y:S05]  /*a1d0*/  BRA `(.L_x_242) ;  /* 0xfffffff400447947 */ /* 0x000fea000383ffff */
.L_x_243:
[----:B------:R-:W-:-:S00]  /*a1e0*/  BRA `(.L_x_243) ;  /* 0xfffffffc00fc7947 */ /* 0x000fc0000383ffff */
[----:B------:R-:W-:-:S00]  /*a1f0*/  NOP ;  /* 0x0000000000007918 */ /* 0x000fc00000000000 */
        /* <DEDUP_REMOVED lines=8> */
.L_x_244:


//--------------------- .nv.global.init           --------------------------
	.section	.nv.global.init,"aw",@progbits
.nv.global.init:
	.type		$str$22,@object
	.size		$str$22,($str$23 - $str$22)
$str$22:
        /*0000*/ 	.byte	0x6b, 0x5f, 0x74, 0x69, 0x6c, 0x65, 0x5f, 0x63, 0x6f, 0x75, 0x6e, 0x74, 0x20, 0x3e, 0x3d, 0x20
        /*0010*/ 	.byte	0x31, 0x00
	.type		$str$23,@object
	.size		$str$23,(__unnamed_1 - $str$23)
$str$23:
        /*0012*/ 	.byte	0x2f, 0x74, 0x6d, 0x70, 0x2f, 0x63, 0x75, 0x74, 0x6c, 0x61, 0x73, 0x73, 0x5f, 0x73, 0x77, 0x65
        /*0022*/ 	.byte	0x65, 0x70, 0x5f, 0x73, 0x72, 0x63, 0x2f, 0x69, 0x6e, 0x63, 0x6c, 0x75, 0x64, 0x65, 0x2f, 0x63
        /*0032*/ 	.byte	0x75, 0x74, 0x6c, 0x61, 0x73, 0x73, 0x2f, 0x67, 0x65, 0x6d, 0x6d, 0x2f, 0x63, 0x6f, 0x6c, 0x6c
        /*0042*/ 	.byte	0x65, 0x63, 0x74, 0x69, 0x76, 0x65, 0x2f, 0x73, 0x6d, 0x39, 0x30, 0x5f, 0x6d, 0x6d, 0x61, 0x5f
        /*0052*/ 	.byte	0x74, 0x6d, 0x61, 0x5f, 0x67, 0x6d, 0x6d, 0x61, 0x5f, 0x73, 0x73, 0x5f, 0x77, 0x61, 0x72, 0x70
        /*0062*/ 	.byte	0x73, 0x70, 0x65, 0x63, 0x69, 0x61, 0x6c, 0x69, 0x7a, 0x65, 0x64, 0x2e, 0x68, 0x70, 0x70, 0x00
	.type		__unnamed_1,@object
	.size		__unnamed_1,(.L_0 - __unnamed_1)
__unnamed_1:
        /*0072*/ 	.byte	0x76, 0x6f, 0x69, 0x64, 0x20, 0x63, 0x75, 0x74, 0x6c, 0x61, 0x73, 0x73, 0x3a, 0x3a, 0x67, 0x65
        /* <DEDUP_REMOVED lines=180> */
        /*0bc2*/ 	.byte	0x74, 0x79, 0x5d, 0x00
.L_0:


//--------------------- .nv.shared._ZN7cutlass13device_kernelINS_4gemm6kernel13GemmUniversalIN4cute5tupleIJiiiiEEENS1_10collective13CollectiveMmaINS1_34MainloopSm90TmaGmmaWarpSpecializedILi28ENS5_IJNS4_1CILi2EEENSA_ILi1EEESC_EEENS1_35KernelTmaWarpSpecializedCooperativeEEENS5_IJNSA_ILi192EEENSA_ILi64EEENSA_ILi16EEEEEENS_6half_tENS5_IJlSC_lEEESK_SL_NS4_8TiledMMAINS4_8MMA_AtomIJNS4_4SM904GMMA25MMA_64x64x16_F32F16F16_SSILNSP_5MajorE0ELSR_0ELNSP_7ScaleInE1ELSS_1EEEEEENS4_6LayoutISD_NS5_IJSC_NSA_ILi0EEESW_EEEEENS5_IJNS4_10UnderscoreESZ_SZ_EEEEENS4_13SM90_TMA_LOADENS4_14ComposedLayoutINS4_7SwizzleILi1ELi4ELi3EEENS4_18smem_ptr_flag_bitsILi16EEENSV_INS5_IJNSA_ILi8EEESI_EEENS5_IJSI_SC_EEEEEEEvNS4_8identityENS4_23SM90_TMA_LOAD_MULTICASTES1C_vS1D_EENS_8epilogue10collective6detail29Sm90TmaWarpSpecializedAdapterINS1H_15DefaultEpilogueISK_SL_SL_NS1G_6thread17LinearCombinationISK_Li1EffLNS1L_9ScaleType4KindE0ELNS_15FloatRoundStyleE2ESK_EENS1_15EpilogueDefaultEEEEEvvEEEEvNT_6ParamsE --------------------------
	.section	.nv.shared._ZN7cutlass13device_kernelINS_4gemm6kernel13GemmUniversalIN4cute5tupleIJiiiiEEENS1_10collective13CollectiveMmaINS1_34MainloopSm90TmaGmmaWarpSpecializedILi28ENS5_IJNS4_1CILi2EEENSA_ILi1EEESC_EEENS1_35KernelTmaWarpSpecializedCooperativeEEENS5_IJNSA_ILi192EEENSA_ILi64EEENSA_ILi16EEEEEENS_6half_tENS5_IJlSC_lEEESK_SL_NS4_8TiledMMAINS4_8MMA_AtomIJNS4_4SM904GMMA25MMA_64x64x16_F32F16F16_SSILNSP_5MajorE0ELSR_0ELNSP_7ScaleInE1ELSS_1EEEEEENS4_6LayoutISD_NS5_IJSC_NSA_ILi0EEESW_EEEEENS5_IJNS4_10UnderscoreESZ_SZ_EEEEENS4_13SM90_TMA_LOADENS4_14ComposedLayoutINS4_7SwizzleILi1ELi4ELi3EEENS4_18smem_ptr_flag_bitsILi16EEENSV_INS5_IJNSA_ILi8EEESI_EEENS5_IJSI_SC_EEEEEEEvNS4_8identityENS4_23SM90_TMA_LOAD_MULTICASTES1C_vS1D_EENS_8epilogue10collective6detail29Sm90TmaWarpSpecializedAdapterINS1H_15DefaultEpilogueISK_SL_SL_NS1G_6thread17LinearCombinationISK_Li1EffLNS1L_9ScaleType4KindE0ELNS_15FloatRoundStyleE2ESK_EENS1_15EpilogueDefaultEEEEEvvEEEEvNT_6ParamsE,"aw",@nobits
	.sectionflags	@""
	.align	16
	.zero		1024


//--------------------- .nv.shared.reserved.0     --------------------------
	.section	.nv.shared.reserved.0,"aw",@nobits
	.weak		__nv_reservedSMEM_offset_0_alias
	.size		__nv_reservedSMEM_offset_0_alias, 0, 0
	.other		__nv_reservedSMEM_offset_0_alias,@"STO_CUDA_RESERVED_SHARED STV_DEFAULT"
__nv_reservedSMEM_offset_0_alias:
	.zero		0


//--------------------- .nv.global                --------------------------
	.section	.nv.global,"aw",@nobits
.nv.global:
	.type		_ZN40_INTERNAL_6bf9ab4c_4_k_cu_f93dd092_121094cute1_E,@object
	.size		_ZN40_INTERNAL_6bf9ab4c_4_k_cu_f93dd092_121094cute1_E,(_ZN40_INTERNAL_6bf9ab4c_4_k_cu_f93dd092_121094cuda3std3__45__cpo6cbeginE - _ZN40_INTERNAL_6bf9ab4c_4_k_cu_f93dd092_121094cute1_E)
_ZN40_INTERNAL_6bf9ab4c_4_k_cu_f93dd092_121094cute1_E:
	.zero		1
	.type		_ZN40_INTERNAL_6bf9ab4c_4_k_cu_f93dd092_121094cuda3std3__45__cpo6cbeginE,@object
	.size		_ZN40_INTERNAL_6bf9ab4c_4_k_cu_f93dd092_121094cuda3std3__45__cpo6cbeginE,(_ZN40_INTERNAL_6bf9ab4c_4_k_cu_f93dd092_121094cuda3std3__48in_placeE - _ZN40_INTERNAL_6bf9ab4c_4_k_cu_f93dd092_121094cuda3std3__45__cpo6cbeginE)
_ZN40_INTERNAL_6bf9ab4c_4_k_cu_f93dd092_121094cuda3std3__45__cpo6cbeginE:
	.zero		1
	.type		_ZN40_INTERNAL_6bf9ab4c_4_k_cu_f93dd092_121094cuda3std3__48in_placeE,@object
	.size		_ZN40_INTERNAL_6bf9ab4c_4_k_cu_f93dd092_121094cuda3std3__48in_placeE,(_ZN40_INTERNAL_6bf9ab4c_4_k_cu_f93dd092_121094cuda3std6ranges3__45__cpo9iter_moveE - _ZN40_INTERNAL_6bf9ab4c_4_k_cu_f93dd092_121094cuda3std3__48in_placeE)
_ZN40_INTERNAL_6bf9ab4c_4_k_cu_f93dd092_121094cuda3std3__48in_placeE:
	.zero		1
	.type		_ZN40_INTERNAL_6bf9ab4c_4_k_cu_f93dd092_121094cuda3std6ranges3__45__cpo9iter_moveE,@object
	.size		_ZN40_INTERNAL_6bf9ab4c_4_k_cu_f93dd092_121094cuda3std6ranges3__45__cpo9iter_moveE,(_ZN40_INTERNAL_6bf9ab4c_4_k_cu_f93dd092_121094cuda3std3__45__cpo5beginE - _ZN40_INTERNAL_6bf9ab4c_4_k_cu_f93dd092_121094cuda3std6ranges3__45__cpo9iter_moveE)
_ZN40_INTERNAL_6bf9ab4c_4_k_cu_f93dd092_121094cuda3std6ranges3__45__cpo9iter_moveE:
	.zero		1
	.type		_ZN40_INTERNAL_6bf9ab4c_4_k_cu_f93dd092_121094cuda3std3__45__cpo5beginE,@object
	.size		_ZN40_INTERNAL_6bf9ab4c_4_k_cu_f93dd092_121094cuda3std3__45__cpo5beginE,(_ZN40_INTERNAL_6bf9ab4c_4_k_cu_f93dd092_121094cuda3std3__442_GLOBAL__N__6bf9ab4c_4_k_cu_f93dd092_121096ignoreE - _ZN40_INTERNAL_6bf9ab4c_4_k_cu_f93dd092_121094cuda3std3__45__cpo5beginE)
_ZN40_INTERNAL_6bf9ab4c_4_k_cu_f93dd092_121094cuda3std3__45__cpo5beginE:
	.zero		1
	.type		_ZN40_INTERNAL_6bf9ab4c_4_k_cu_f93dd092_121094cuda3std3__442_GLOBAL__N__6bf9ab4c_4_k_cu_f93dd092_121096ignoreE,@object
	.size		_ZN40_INTERNAL_6bf9ab4c_4_k_cu_f93dd092_121094cuda3std3__442_GLOBAL__N__6bf9ab4c_4_k_cu_f93dd092_121096ignoreE,(_ZN40_INTERNAL_6bf9ab4c_4_k_cu_f93dd092_121094cute7productE - _ZN40_INTERNAL_6bf9ab4c_4_k_cu_f93dd092_121094cuda3std3__442_GLOBAL__N__6bf9ab4c_4_k_cu_f93dd092_121096ignoreE)
_ZN40_INTERNAL_6bf9ab4c_4_k_cu_f93dd092_121094cuda3std3__442_GLOBAL__N__6bf9ab4c_4_k_cu_f93dd092_121096ignoreE:
	.zero		1
	.type		_ZN40_INTERNAL_6bf9ab4c_4_k_cu_f93dd092_121094cute7productE,@object
	.size		_ZN40_INTERNAL_6bf9ab4c_4_k_cu_f93dd092_121094cute7productE,(_ZN40_INTERNAL_6bf9ab4c_4_k_cu_f93dd092_121094cuda3std3__45__cpo3endE - _ZN40_INTERNAL_6bf9ab4c_4_k_cu_f93dd092_121094cute7productE)
_ZN40_INTERNAL_6bf9ab4c_4_k_cu_f93dd092_121094cute7productE:
	.zero		1
	.type		_ZN40_INTERNAL_6bf9ab4c_4_k_cu_f93dd092_121094cuda3std3__45__cpo3endE,@object
	.size		_ZN40_INTERNAL_6bf9ab4c_4_k_cu_f93dd092_121094cuda3std3__45__cpo3endE,(_ZN40_INTERNAL_6bf9ab4c_4_k_cu_f93dd092_121094cuda3std3__419piecewise_constructE - _ZN40_INTERNAL_6bf9ab4c_4_k_cu_f93dd092_121094cuda3std3__45__cpo3endE)
_ZN40_INTERNAL_6bf9ab4c_4_k_cu_f93dd092_121094cuda3std3__45__cpo3endE:
	.zero		1
	.type		_ZN40_INTERNAL_6bf9ab4c_4_k_cu_f93dd092_121094cuda3std3__419piecewise_constructE,@object
	.size		_ZN40_INTERNAL_6bf9ab4c_4_k_cu_f93dd092_121094cuda3std3__419piecewise_constructE,(_ZN40_INTERNAL_6bf9ab4c_4_k_cu_f93dd092_121094cuda3std3__45__cpo4cendE - _ZN40_INTERNAL_6bf9ab4c_4_k_cu_f93dd092_121094cuda3std3__419piecewise_constructE)
_ZN40_INTERNAL_6bf9ab4c_4_k_cu_f93dd092_121094cuda3std3__419piecewise_constructE:
	.zero		1
	.type		_ZN40_INTERNAL_6bf9ab4c_4_k_cu_f93dd092_121094cuda3std3__45__cpo4cendE,@object
	.size		_ZN40_INTERNAL_6bf9ab4c_4_k_cu_f93dd092_121094cuda3std3__45__cpo4cendE,(_ZN40_INTERNAL_6bf9ab4c_4_k_cu_f93dd092_121094cuda3std6ranges3__45__cpo4swapE - _ZN40_INTERNAL_6bf9ab4c_4_k_cu_f93dd092_121094cuda3std3__45__cpo4cendE)
_ZN40_INTERNAL_6bf9ab4c_4_k_cu_f93dd092_121094cuda3std3__45__cpo4cendE:
	.zero		1
	.type		_ZN40_INTERNAL_6bf9ab4c_4_k_cu_f93dd092_121094cuda3std6ranges3__45__cpo4swapE,@object
	.size		_ZN40_INTERNAL_6bf9ab4c_4_k_cu_f93dd092_121094cuda3std6ranges3__45__cpo4swapE,(.L_8 - _ZN40_INTERNAL_6bf9ab4c_4_k_cu_f93dd092_121094cuda3std6ranges3__45__cpo4swapE)
_ZN40_INTERNAL_6bf9ab4c_4_k_cu_f93dd092_121094cuda3std6ranges3__45__cpo4swapE:
	.zero		1
.L_8:


//--------------------- .nv.constant0._ZN7cutlass13device_kernelINS_4gemm6kernel13GemmUniversalIN4cute5tupleIJiiiiEEENS1_10collective13CollectiveMmaINS1_34MainloopSm90TmaGmmaWarpSpecializedILi28ENS5_IJNS4_1CILi2EEENSA_ILi1EEESC_EEENS1_35KernelTmaWarpSpecializedCooperativeEEENS5_IJNSA_ILi192EEENSA_ILi64EEENSA_ILi16EEEEEENS_6half_tENS5_IJlSC_lEEESK_SL_NS4_8TiledMMAINS4_8MMA_AtomIJNS4_4SM904GMMA25MMA_64x64x16_F32F16F16_SSILNSP_5MajorE0ELSR_0ELNSP_7ScaleInE1ELSS_1EEEEEENS4_6LayoutISD_NS5_IJSC_NSA_ILi0EEESW_EEEEENS5_IJNS4_10UnderscoreESZ_SZ_EEEEENS4_13SM90_TMA_LOADENS4_14ComposedLayoutINS4_7SwizzleILi1ELi4ELi3EEENS4_18smem_ptr_flag_bitsILi16EEENSV_INS5_IJNSA_ILi8EEESI_EEENS5_IJSI_SC_EEEEEEEvNS4_8identityENS4_23SM90_TMA_LOAD_MULTICASTES1C_vS1D_EENS_8epilogue10collective6detail29Sm90TmaWarpSpecializedAdapterINS1H_15DefaultEpilogueISK_SL_SL_NS1G_6thread17LinearCombinationISK_Li1EffLNS1L_9ScaleType4KindE0ELNS_15FloatRoundStyleE2ESK_EENS1_15EpilogueDefaultEEEEEvvEEEEvNT_6ParamsE --------------------------
	.section	.nv.constant0._ZN7cutlass13device_kernelINS_4gemm6kernel13GemmUniversalIN4cute5tupleIJiiiiEEENS1_10collective13CollectiveMmaINS1_34MainloopSm90TmaGmmaWarpSpecializedILi28ENS5_IJNS4_1CILi2EEENSA_ILi1EEESC_EEENS1_35KernelTmaWarpSpecializedCooperativeEEENS5_IJNSA_ILi192EEENSA_ILi64EEENSA_ILi16EEEEEENS_6half_tENS5_IJlSC_lEEESK_SL_NS4_8TiledMMAINS4_8MMA_AtomIJNS4_4SM904GMMA25MMA_64x64x16_F32F16F16_SSILNSP_5MajorE0ELSR_0ELNSP_7ScaleInE1ELSS_1EEEEEENS4_6LayoutISD_NS5_IJSC_NSA_ILi0EEESW_EEEEENS5_IJNS4_10UnderscoreESZ_SZ_EEEEENS4_13SM90_TMA_LOADENS4_14ComposedLayoutINS4_7SwizzleILi1ELi4ELi3EEENS4_18smem_ptr_flag_bitsILi16EEENSV_INS5_IJNSA_ILi8EEESI_EEENS5_IJSI_SC_EEEEEEEvNS4_8identityENS4_23SM90_TMA_LOAD_MULTICASTES1C_vS1D_EENS_8epilogue10collective6detail29Sm90TmaWarpSpecializedAdapterINS1H_15DefaultEpilogueISK_SL_SL_NS1G_6thread17LinearCombinationISK_Li1EffLNS1L_9ScaleType4KindE0ELNS_15FloatRoundStyleE2ESK_EENS1_15EpilogueDefaultEEEEEvvEEEEvNT_6ParamsE,"a",@progbits
	.sectionflags	@""
	.align	4
.nv.constant0._ZN7cutlass13device_kernelINS_4gemm6kernel13GemmUniversalIN4cute5tupleIJiiiiEEENS1_10collective13CollectiveMmaINS1_34MainloopSm90TmaGmmaWarpSpecializedILi28ENS5_IJNS4_1CILi2EEENSA_ILi1EEESC_EEENS1_35KernelTmaWarpSpecializedCooperativeEEENS5_IJNSA_ILi192EEENSA_ILi64EEENSA_ILi16EEEEEENS_6half_tENS5_IJlSC_lEEESK_SL_NS4_8TiledMMAINS4_8MMA_AtomIJNS4_4SM904GMMA25MMA_64x64x16_F32F16F16_SSILNSP_5MajorE0ELSR_0ELNSP_7ScaleInE1ELSS_1EEEEEENS4_6LayoutISD_NS5_IJSC_NSA_ILi0EEESW_EEEEENS5_IJNS4_10UnderscoreESZ_SZ_EEEEENS4_13SM90_TMA_LOADENS4_14ComposedLayoutINS4_7SwizzleILi1ELi4ELi3EEENS4_18smem_ptr_flag_bitsILi16EEENSV_INS5_IJNSA_ILi8EEESI_EEENS5_IJSI_SC_EEEEEEEvNS4_8identityENS4_23SM90_TMA_LOAD_MULTICASTES1C_vS1D_EENS_8epilogue10collective6detail29Sm90TmaWarpSpecializedAdapterINS1H_15DefaultEpilogueISK_SL_SL_NS1G_6thread17LinearCombinationISK_Li1EffLNS1L_9ScaleType4KindE0ELNS_15FloatRoundStyleE2ESK_EENS1_15EpilogueDefaultEEEEEvvEEEEvNT_6ParamsE:
	.zero		1664


//--------------------- SYMBOLS --------------------------

	.type		.nv.reservedSmem.offset0,@object
	.size		.nv.reservedSmem.offset0,0x4
	.type		__assertfail,@function
